	.target	sm_100a

	.elftype	@"ET_EXEC"


//--------------------- .note.nv.tkinfo           --------------------------
	.section	.note.nv.tkinfo,"",@"SHT_NOTE"
	.sectionflags	@"SHF_NOTE_NV_TKINFO"
	.tkinfo
        /*0018*/ 	.word	0x00000002
        /*0030*/ 	.string	""
        /*0030*/ 	.string	"ptxas"
        /*0030*/ 	.string	"Cuda compilation tools, release 13.0, V13.0.88"
        /*0030*/ 	.string	"Build cuda_13.0.r13.0/compiler.36424714_0"
        /*0030*/ 	.string	"-arch sm_100a -m 64 "



//--------------------- .note.nv.cuinfo           --------------------------
	.section	.note.nv.cuinfo,"",@"SHT_NOTE"
	.sectionflags	@"SHF_NOTE_NV_CUINFO"
        /*0018*/ 	.short	0x0002
        /*001a*/ 	.short	0x0064
        /*001c*/ 	.short	0x0082
	.zero		2


//--------------------- .nv.info                  --------------------------
	.section	.nv.info,"",@"SHT_CUDA_INFO"
	.align	4


	//----- nvinfo : EIATTR_REGCOUNT
	.align		4
        /*0000*/ 	.byte	0x04, 0x2f
        /*0002*/ 	.short	(.L_19 - .L_18)
	.align		4
.L_18:
        /*0004*/ 	.word	index@(_ZN7cutlass13device_kernelINS_4gemm6kernel13GemmUniversalIN4cute5tupleIJiiiiEEENS1_10collective13CollectiveMmaINS1_35MainloopSm100TmaUmmaWarpSpecializedILi3ELi2ELi4ENS5_IJNS4_1CILi8EEENSA_ILi1EEESC_EEEEENS5_IJNSA_ILi128EEESF_NSA_ILi64EEEEEENS_6half_tENS5_IJSC_llEEESI_NS5_IJlSC_lEEENS4_8TiledMMAINS4_8MMA_AtomIJNS4_26SM100_MMA_F16BF16_2x1SM_SSISI_SI_fLi128ELi128ELNS4_4UMMA5MajorE1ELSP_0ELNSO_7ScaleInE0ELSQ_0EEEEEENS4_6LayoutINS5_IJSC_SC_SC_EEENS5_IJNSA_ILi0EEESV_SV_EEEEENS5_IJNS4_10UnderscoreESY_SY_EEEEENS4_18SM100_TMA_2SM_LOADENS4_14ComposedLayoutINS4_7SwizzleILi3ELi4ELi3EEENS4_18smem_ptr_flag_bitsILi16EEENST_INS5_IJSG_SB_EEENS5_IJSC_SG_EEEEEEEvNS4_8identityENS4_28SM100_TMA_2SM_LOAD_MULTICASTENS12_IS14_S16_NST_INS5_IJSB_SG_EEENS5_IJSG_SC_EEEEEEEvS1B_EENS_8epilogue10collective18CollectiveEpilogueINS1I_23Sm100TmaWarpSpecializedILi4ELi2ELi16ELb1ELb0EEEJNS5_IJSG_SF_SG_EEENS5_IJNST_ISG_SC_EENST_INS5_IJNSA_ILi16EEENSA_ILi2EEEEEES18_EEEEESI_SK_SI_SK_NS1I_6fusion15FusionCallbacksIS1M_NS1U_17LinearCombinationISI_fSI_fLNS_15FloatRoundStyleE2EEES1N_S1T_JEEENS4_5SM1004TMEM4LOAD26SM100_TMEM_LOAD_32dp32b16xENS4_13SM90_TMA_LOADENS12_INS13_ILi1ELi4ELi3EEES16_NST_INS5_IJSB_S1P_EEENS5_IJS1P_SC_EEEEEEENS4_39AutoVectorizingCopyWithAssumedAlignmentILi128EEENS4_14SM90_TMA_STOREES29_S2B_S2B_EEEvvEEEEvNT_6ParamsE)
        /*0008*/ 	.word	0x00000044


	//----- nvinfo : EIATTR_FRAME_SIZE
	.align		4
.L_19:
        /*000c*/ 	.byte	0x04, 0x11
        /*000e*/ 	.short	(.L_21 - .L_20)
	.align		4
.L_20:
        /*0010*/ 	.word	index@($__internal_2_$__cuda_sm10x_tcgen05_guardrail_trap_unallocated_columns_being_dealloced)
        /*0014*/ 	.word	0x00000000


	//----- nvinfo : EIATTR_FRAME_SIZE
	.align		4
.L_21:
        /*0018*/ 	.byte	0x04, 0x11
        /*001a*/ 	.short	(.L_23 - .L_22)
	.align		4
.L_22:
        /*001c*/ 	.word	index@($__internal_1_$__cuda_sm10x_tcgen05_guardrail_trap_phase_invalid_during_alloc)
        /*0020*/ 	.word	0x00000000


	//----- nvinfo : EIATTR_FRAME_SIZE
	.align		4
.L_23:
        /*0024*/ 	.byte	0x04, 0x11
        /*0026*/ 	.short	(.L_25 - .L_24)
	.align		4
.L_24:
        /*0028*/ 	.word	index@($__internal_0_$__cuda_sm10x_tcgen05_guardrail_trap_col_being_dealloced_not_returned_by_alloc)
        /*002c*/ 	.word	0x00000000


	//----- nvinfo : EIATTR_FRAME_SIZE
	.align		4
.L_25:
        /*0030*/ 	.byte	0x04, 0x11
        /*0032*/ 	.short	(.L_27 - .L_26)
	.align		4
.L_26:
        /*0034*/ 	.word	index@(_ZN7cutlass13device_kernelINS_4gemm6kernel13GemmUniversalIN4cute5tupleIJiiiiEEENS1_10collective13CollectiveMmaINS1_35MainloopSm100TmaUmmaWarpSpecializedILi3ELi2ELi4ENS5_IJNS4_1CILi8EEENSA_ILi1EEESC_EEEEENS5_IJNSA_ILi128EEESF_NSA_ILi64EEEEEENS_6half_tENS5_IJSC_llEEESI_NS5_IJlSC_lEEENS4_8TiledMMAINS4_8MMA_AtomIJNS4_26SM100_MMA_F16BF16_2x1SM_SSISI_SI_fLi128ELi128ELNS4_4UMMA5MajorE1ELSP_0ELNSO_7ScaleInE0ELSQ_0EEEEEENS4_6LayoutINS5_IJSC_SC_SC_EEENS5_IJNSA_ILi0EEESV_SV_EEEEENS5_IJNS4_10UnderscoreESY_SY_EEEEENS4_18SM100_TMA_2SM_LOADENS4_14ComposedLayoutINS4_7SwizzleILi3ELi4ELi3EEENS4_18smem_ptr_flag_bitsILi16EEENST_INS5_IJSG_SB_EEENS5_IJSC_SG_EEEEEEEvNS4_8identityENS4_28SM100_TMA_2SM_LOAD_MULTICASTENS12_IS14_S16_NST_INS5_IJSB_SG_EEENS5_IJSG_SC_EEEEEEEvS1B_EENS_8epilogue10collective18CollectiveEpilogueINS1I_23Sm100TmaWarpSpecializedILi4ELi2ELi16ELb1ELb0EEEJNS5_IJSG_SF_SG_EEENS5_IJNST_ISG_SC_EENST_INS5_IJNSA_ILi16EEENSA_ILi2EEEEEES18_EEEEESI_SK_SI_SK_NS1I_6fusion15FusionCallbacksIS1M_NS1U_17LinearCombinationISI_fSI_fLNS_15FloatRoundStyleE2EEES1N_S1T_JEEENS4_5SM1004TMEM4LOAD26SM100_TMEM_LOAD_32dp32b16xENS4_13SM90_TMA_LOADENS12_INS13_ILi1ELi4ELi3EEES16_NST_INS5_IJSB_S1P_EEENS5_IJS1P_SC_EEEEEEENS4_39AutoVectorizingCopyWithAssumedAlignmentILi128EEENS4_14SM90_TMA_STOREES29_S2B_S2B_EEEvvEEEEvNT_6ParamsE)
        /*0038*/ 	.word	0x00000000


	//----- nvinfo : EIATTR_MIN_STACK_SIZE
	.align		4
.L_27:
        /*003c*/ 	.byte	0x04, 0x12
        /*003e*/ 	.short	(.L_29 - .L_28)
	.align		4
.L_28:
        /*0040*/ 	.word	index@(_ZN7cutlass13device_kernelINS_4gemm6kernel13GemmUniversalIN4cute5tupleIJiiiiEEENS1_10collective13CollectiveMmaINS1_35MainloopSm100TmaUmmaWarpSpecializedILi3ELi2ELi4ENS5_IJNS4_1CILi8EEENSA_ILi1EEESC_EEEEENS5_IJNSA_ILi128EEESF_NSA_ILi64EEEEEENS_6half_tENS5_IJSC_llEEESI_NS5_IJlSC_lEEENS4_8TiledMMAINS4_8MMA_AtomIJNS4_26SM100_MMA_F16BF16_2x1SM_SSISI_SI_fLi128ELi128ELNS4_4UMMA5MajorE1ELSP_0ELNSO_7ScaleInE0ELSQ_0EEEEEENS4_6LayoutINS5_IJSC_SC_SC_EEENS5_IJNSA_ILi0EEESV_SV_EEEEENS5_IJNS4_10UnderscoreESY_SY_EEEEENS4_18SM100_TMA_2SM_LOADENS4_14ComposedLayoutINS4_7SwizzleILi3ELi4ELi3EEENS4_18smem_ptr_flag_bitsILi16EEENST_INS5_IJSG_SB_EEENS5_IJSC_SG_EEEEEEEvNS4_8identityENS4_28SM100_TMA_2SM_LOAD_MULTICASTENS12_IS14_S16_NST_INS5_IJSB_SG_EEENS5_IJSG_SC_EEEEEEEvS1B_EENS_8epilogue10collective18CollectiveEpilogueINS1I_23Sm100TmaWarpSpecializedILi4ELi2ELi16ELb1ELb0EEEJNS5_IJSG_SF_SG_EEENS5_IJNST_ISG_SC_EENST_INS5_IJNSA_ILi16EEENSA_ILi2EEEEEES18_EEEEESI_SK_SI_SK_NS1I_6fusion15FusionCallbacksIS1M_NS1U_17LinearCombinationISI_fSI_fLNS_15FloatRoundStyleE2EEES1N_S1T_JEEENS4_5SM1004TMEM4LOAD26SM100_TMEM_LOAD_32dp32b16xENS4_13SM90_TMA_LOADENS12_INS13_ILi1ELi4ELi3EEES16_NST_INS5_IJSB_S1P_EEENS5_IJS1P_SC_EEEEEEENS4_39AutoVectorizingCopyWithAssumedAlignmentILi128EEENS4_14SM90_TMA_STOREES29_S2B_S2B_EEEvvEEEEvNT_6ParamsE)
        /*0044*/ 	.word	0x00000000
.L_29:


//--------------------- .nv.compat                --------------------------
	.section	.nv.compat,"",@"SHT_CUDA_COMPAT_INFO"
	.align	4
        /*0000*/ 	.byte	0x02, 0x09, 0x01, 0x00, 0x02, 0x02, 0x02, 0x00, 0x02, 0x05, 0x05, 0x00, 0x03, 0x07, 0x01, 0x01
        /*0010*/ 	.byte	0x02, 0x03, 0x01, 0x00, 0x02, 0x06, 0x01, 0x00, 0x04, 0x0b, 0x08, 0x00, 0x09, 0x00, 0x00, 0x00
        /*0020*/ 	.byte	0x00, 0x00, 0x00, 0x00


//--------------------- .nv.info._ZN7cutlass13device_kernelINS_4gemm6kernel13GemmUniversalIN4cute5tupleIJiiiiEEENS1_10collective13CollectiveMmaINS1_35MainloopSm100TmaUmmaWarpSpecializedILi3ELi2ELi4ENS5_IJNS4_1CILi8EEENSA_ILi1EEESC_EEEEENS5_IJNSA_ILi128EEESF_NSA_ILi64EEEEEENS_6half_tENS5_IJSC_llEEESI_NS5_IJlSC_lEEENS4_8TiledMMAINS4_8MMA_AtomIJNS4_26SM100_MMA_F16BF16_2x1SM_SSISI_SI_fLi128ELi128ELNS4_4UMMA5MajorE1ELSP_0ELNSO_7ScaleInE0ELSQ_0EEEEEENS4_6LayoutINS5_IJSC_SC_SC_EEENS5_IJNSA_ILi0EEESV_SV_EEEEENS5_IJNS4_10UnderscoreESY_SY_EEEEENS4_18SM100_TMA_2SM_LOADENS4_14ComposedLayoutINS4_7SwizzleILi3ELi4ELi3EEENS4_18smem_ptr_flag_bitsILi16EEENST_INS5_IJSG_SB_EEENS5_IJSC_SG_EEEEEEEvNS4_8identityENS4_28SM100_TMA_2SM_LOAD_MULTICASTENS12_IS14_S16_NST_INS5_IJSB_SG_EEENS5_IJSG_SC_EEEEEEEvS1B_EENS_8epilogue10collective18CollectiveEpilogueINS1I_23Sm100TmaWarpSpecializedILi4ELi2ELi16ELb1ELb0EEEJNS5_IJSG_SF_SG_EEENS5_IJNST_ISG_SC_EENST_INS5_IJNSA_ILi16EEENSA_ILi2EEEEEES18_EEEEESI_SK_SI_SK_NS1I_6fusion15FusionCallbacksIS1M_NS1U_17LinearCombinationISI_fSI_fLNS_15FloatRoundStyleE2EEES1N_S1T_JEEENS4_5SM1004TMEM4LOAD26SM100_TMEM_LOAD_32dp32b16xENS4_13SM90_TMA_LOADENS12_INS13_ILi1ELi4ELi3EEES16_NST_INS5_IJSB_S1P_EEENS5_IJS1P_SC_EEEEEEENS4_39AutoVectorizingCopyWithAssumedAlignmentILi128EEENS4_14SM90_TMA_STOREES29_S2B_S2B_EEEvvEEEEvNT_6ParamsE --------------------------
	.section	.nv.info._ZN7cutlass13device_kernelINS_4gemm6kernel13GemmUniversalIN4cute5tupleIJiiiiEEENS1_10collective13CollectiveMmaINS1_35MainloopSm100TmaUmmaWarpSpecializedILi3ELi2ELi4ENS5_IJNS4_1CILi8EEENSA_ILi1EEESC_EEEEENS5_IJNSA_ILi128EEESF_NSA_ILi64EEEEEENS_6half_tENS5_IJSC_llEEESI_NS5_IJlSC_lEEENS4_8TiledMMAINS4_8MMA_AtomIJNS4_26SM100_MMA_F16BF16_2x1SM_SSISI_SI_fLi128ELi128ELNS4_4UMMA5MajorE1ELSP_0ELNSO_7ScaleInE0ELSQ_0EEEEEENS4_6LayoutINS5_IJSC_SC_SC_EEENS5_IJNSA_ILi0EEESV_SV_EEEEENS5_IJNS4_10UnderscoreESY_SY_EEEEENS4_18SM100_TMA_2SM_LOADENS4_14ComposedLayoutINS4_7SwizzleILi3ELi4ELi3EEENS4_18smem_ptr_flag_bitsILi16EEENST_INS5_IJSG_SB_EEENS5_IJSC_SG_EEEEEEEvNS4_8identityENS4_28SM100_TMA_2SM_LOAD_MULTICASTENS12_IS14_S16_NST_INS5_IJSB_SG_EEENS5_IJSG_SC_EEEEEEEvS1B_EENS_8epilogue10collective18CollectiveEpilogueINS1I_23Sm100TmaWarpSpecializedILi4ELi2ELi16ELb1ELb0EEEJNS5_IJSG_SF_SG_EEENS5_IJNST_ISG_SC_EENST_INS5_IJNSA_ILi16EEENSA_ILi2EEEEEES18_EEEEESI_SK_SI_SK_NS1I_6fusion15FusionCallbacksIS1M_NS1U_17LinearCombinationISI_fSI_fLNS_15FloatRoundStyleE2EEES1N_S1T_JEEENS4_5SM1004TMEM4LOAD26SM100_TMEM_LOAD_32dp32b16xENS4_13SM90_TMA_LOADENS12_INS13_ILi1ELi4ELi3EEES16_NST_INS5_IJSB_S1P_EEENS5_IJS1P_SC_EEEEEEENS4_39AutoVectorizingCopyWithAssumedAlignmentILi128EEENS4_14SM90_TMA_STOREES29_S2B_S2B_EEEvvEEEEvNT_6ParamsE,"",@"SHT_CUDA_INFO"
	.sectionflags	@""
	.align	4


	//----- nvinfo : EIATTR_CUDA_API_VERSION
	.align		4
        /*0000*/ 	.byte	0x04, 0x37
        /*0002*/ 	.short	(.L_31 - .L_30)
.L_30:
        /*0004*/ 	.word	0x00000082


	//----- nvinfo : EIATTR_KPARAM_INFO
	.align		4
.L_31:
        /*0008*/ 	.byte	0x04, 0x17
        /*000a*/ 	.short	(.L_33 - .L_32)
.L_32:
        /*000c*/ 	.word	0x00000000
        /*0010*/ 	.short	0x0000
        /*0012*/ 	.short	0x0000
        /*0014*/ 	.byte	0x00, 0xf0, 0x01, 0x20


	//----- nvinfo : EIATTR_AT_ENTRY_FRAGMENTS
	.align		4
.L_33:
        /*0018*/ 	.byte	0x04, 0x4f
        /*001a*/ 	.short	(.L_35 - .L_34)


	//   ....[0]....
.L_34:
        /*001c*/ 	.word	0x00000007


	//----- nvinfo : EIATTR_RESERVED_SMEM_USED
	.align		4
.L_35:
        /*0020*/ 	.byte	0x01, 0x41
	.zero		2


	//----- nvinfo : EIATTR_SPARSE_MMA_MASK
	.align		4
        /*0024*/ 	.byte	0x03, 0x50
        /*0026*/ 	.short	0x0000


	//----- nvinfo : EIATTR_TCGEN05_2CTA_USED
	.align		4
        /*0028*/ 	.byte	0x01, 0x52
	.zero		2


	//----- nvinfo : EIATTR_MAXREG_COUNT
	.align		4
        /*002c*/ 	.byte	0x03, 0x1b
        /*002e*/ 	.short	0x00ff


	//----- nvinfo : EIATTR_NUM_BARRIERS
	.align		4
        /*0030*/ 	.byte	0x02, 0x4c
        /*0032*/ 	.byte	0x07
	.zero		1


	//----- nvinfo : EIATTR_EXTERNS
	.align		4
        /*0034*/ 	.byte	0x04, 0x0f
        /*0036*/ 	.short	(.L_37 - .L_36)


	//   ....[0]....
	.align		4
.L_36:
        /*0038*/ 	.word	index@(__assertfail)


	//----- nvinfo : EIATTR_MERCURY_ISA_VERSION
	.align		4
.L_37:
        /*003c*/ 	.byte	0x03, 0x5f
        /*003e*/ 	.short	0x0101


	//----- nvinfo : EIATTR_INT_WARP_WIDE_INSTR_OFFSETS
	.align		4
        /*0040*/ 	.byte	0x04, 0x31
        /*0042*/ 	.short	(.L_39 - .L_38)


	//   ....[0]....
.L_38:
        /*0044*/ 	.word	0x00000d50


	//   ....[1]....
        /*0048*/ 	.word	0x00000df0


	//   ....[2]....
        /*004c*/ 	.word	0x00004270


	//   ....[3]....
        /*0050*/ 	.word	0x000042a0


	//   ....[4]....
        /*0054*/ 	.word	0x000042c0


	//   ....[5]....
        /*0058*/ 	.word	0x00004e80


	//   ....[6]....
        /*005c*/ 	.word	0x00004f20


	//   ....[7]....
        /*0060*/ 	.word	0x00004fd0


	//   ....[8]....
        /*0064*/ 	.word	0x00005050


	//   ....[9]....
        /*0068*/ 	.word	0x00005100


	//   ....[10]....
        /*006c*/ 	.word	0x000051b0


	//   ....[11]....
        /*0070*/ 	.word	0x00005230


	//   ....[12]....
        /*0074*/ 	.word	0x000052f0


	//   ....[13]....
        /*0078*/ 	.word	0x000053b0


	//   ....[14]....
        /*007c*/ 	.word	0x00005460


	//   ....[15]....
        /*0080*/ 	.word	0x00005550


	//   ....[16]....
        /*0084*/ 	.word	0x00005630


	//----- nvinfo : EIATTR_COOP_GROUP_MASK_REGIDS
	.align		4
.L_39:
        /*0088*/ 	.byte	0x04, 0x29
        /*008a*/ 	.short	(.L_41 - .L_40)


	//   ....[0]....
.L_40:
        /*008c*/ 	.word	0xffffffff


	//   ....[1]....
        /*0090*/ 	.word	0xffffffff


	//   ....[2]....
        /*0094*/ 	.word	0xffffffff


	//   ....[3]....
        /*0098*/ 	.word	0xffffffff


	//   ....[4]....
        /*009c*/ 	.word	0xffffffff


	//   ....[5]....
        /*00a0*/ 	.word	0xffffffff


	//   ....[6]....
        /*00a4*/ 	.word	0xffffffff


	//   ....[7]....
        /*00a8*/ 	.word	0xffffffff


	//   ....[8]....
        /*00ac*/ 	.word	0xffffffff


	//   ....[9]....
        /*00b0*/ 	.word	0xffffffff


	//   ....[10]....
        /*00b4*/ 	.word	0xffffffff


	//   ....[11]....
        /*00b8*/ 	.word	0xffffffff


	//   ....[12]....
        /*00bc*/ 	.word	0xffffffff


	//   ....[13]....
        /*00c0*/ 	.word	0xffffffff


	//----- nvinfo : EIATTR_COOP_GROUP_INSTR_OFFSETS
	.align		4
.L_41:
        /*00c4*/ 	.byte	0x04, 0x28
        /*00c6*/ 	.short	(.L_43 - .L_42)


	//   ....[0]....
.L_42:
        /*00c8*/ 	.word	0x000000b0


	//   ....[1]....
        /*00cc*/ 	.word	0x00000520


	//   ....[2]....
        /*00d0*/ 	.word	0x000006c0


	//   ....[3]....
        /*00d4*/ 	.word	0x00000850


	//   ....[4]....
        /*00d8*/ 	.word	0x00000940


	//   ....[5]....
        /*00dc*/ 	.word	0x00000aa0


	//   ....[6]....
        /*00e0*/ 	.word	0x00000c30


	//   ....[7]....
        /*00e4*/ 	.word	0x00000e70


	//   ....[8]....
        /*00e8*/ 	.word	0x00002240


	//   ....[9]....
        /*00ec*/ 	.word	0x00003060


	//   ....[10]....
        /*00f0*/ 	.word	0x00003530


	//   ....[11]....
        /*00f4*/ 	.word	0x00003560


	//   ....[12]....
        /*00f8*/ 	.word	0x00004170


	//   ....[13]....
        /*00fc*/ 	.word	0x00004380


	//----- nvinfo : EIATTR_VRC_CTA_INIT_COUNT
	.align		4
.L_43:
        /*0100*/ 	.byte	0x02, 0x4a
        /*0102*/ 	.byte	0x80
	.zero		1


	//----- nvinfo : EIATTR_SYSCALL_OFFSETS
	.align		4
        /*0104*/ 	.byte	0x04, 0x46
        /*0106*/ 	.short	(.L_45 - .L_44)


	//   ....[0]....
.L_44:
        /*0108*/ 	.word	0x000061c0


	//   ....[1]....
        /*010c*/ 	.word	0x000062b0


	//   ....[2]....
        /*0110*/ 	.word	0x00006a50


	//   ....[3]....
        /*0114*/ 	.word	0x00007380


	//   ....[4]....
        /*0118*/ 	.word	0x00007c50


	//   ....[5]....
        /*011c*/ 	.word	0x00008520


	//----- nvinfo : EIATTR_MBARRIER_INSTR_OFFSETS
	.align		4
.L_45:
        /*0120*/ 	.byte	0x04, 0x39
        /*0122*/ 	.short	(.L_47 - .L_46)


	//   ....[0]....
.L_46:
        /*0124*/ 	.word	0x00000650
        /*0128*/ 	.word	0x000000ff
        /*012c*/ 	.word	0x00000000
        /*0130*/ 	.short	0x0100
        /*0132*/ 	.byte	0x04
	.zero		1


	//   ....[1]....
        /*0134*/ 	.word	0x00000660
        /*0138*/ 	.word	0x000000ff
        /*013c*/ 	.word	0x00000018
        /*0140*/ 	.short	0x0100
        /*0142*/ 	.byte	0x04
	.zero		1


	//   ....[2]....
        /*0144*/ 	.word	0x00000670
        /*0148*/ 	.word	0x000000ff
        /*014c*/ 	.word	0x00000008
        /*0150*/ 	.short	0x0100
        /*0152*/ 	.byte	0x04
	.zero		1


	//   ....[3]....
        /*0154*/ 	.word	0x00000680
        /*0158*/ 	.word	0x000000ff
        /*015c*/ 	.word	0x00000020
        /*0160*/ 	.short	0x0100
        /*0162*/ 	.byte	0x04
	.zero		1


	//   ....[4]....
        /*0164*/ 	.word	0x00000690
        /*0168*/ 	.word	0x000000ff
        /*016c*/ 	.word	0x00000010
        /*0170*/ 	.short	0x0100
        /*0172*/ 	.byte	0x04
	.zero		1


	//   ....[5]....
        /*0174*/ 	.word	0x000006a0
        /*0178*/ 	.word	0x000000ff
        /*017c*/ 	.word	0x00000028
        /*0180*/ 	.short	0x0100
        /*0182*/ 	.byte	0x04
	.zero		1


	//   ....[6]....
        /*0184*/ 	.word	0x000007c0
        /*0188*/ 	.word	0x000000ff
        /*018c*/ 	.word	0x00000030
        /*0190*/ 	.short	0x0100
        /*0192*/ 	.byte	0x04
	.zero		1


	//   ....[7]....
        /*0194*/ 	.word	0x000007d0
        /*0198*/ 	.word	0x000000ff
        /*019c*/ 	.word	0x00000050
        /*01a0*/ 	.short	0x0100
        /*01a2*/ 	.byte	0x04
	.zero		1


	//   ....[8]....
        /*01a4*/ 	.word	0x000007e0
        /*01a8*/ 	.word	0x000000ff
        /*01ac*/ 	.word	0x00000038
        /*01b0*/ 	.short	0x0100
        /*01b2*/ 	.byte	0x04
	.zero		1


	//   ....[9]....
        /*01b4*/ 	.word	0x000007f0
        /*01b8*/ 	.word	0x000000ff
        /*01bc*/ 	.word	0x00000058
        /*01c0*/ 	.short	0x0100
        /*01c2*/ 	.byte	0x04
	.zero		1


	//   ....[10]....
        /*01c4*/ 	.word	0x00000800
        /*01c8*/ 	.word	0x000000ff
        /*01cc*/ 	.word	0x00000040
        /*01d0*/ 	.short	0x0100
        /*01d2*/ 	.byte	0x04
	.zero		1


	//   ....[11]....
        /*01d4*/ 	.word	0x00000810
        /*01d8*/ 	.word	0x000000ff
        /*01dc*/ 	.word	0x00000060
        /*01e0*/ 	.short	0x0100
        /*01e2*/ 	.byte	0x04
	.zero		1


	//   ....[12]....
        /*01e4*/ 	.word	0x00000820
        /*01e8*/ 	.word	0x000000ff
        /*01ec*/ 	.word	0x00000048
        /*01f0*/ 	.short	0x0100
        /*01f2*/ 	.byte	0x04
	.zero		1


	//   ....[13]....
        /*01f4*/ 	.word	0x00000830
        /*01f8*/ 	.word	0x000000ff
        /*01fc*/ 	.word	0x00000068
        /*0200*/ 	.short	0x0100
        /*0202*/ 	.byte	0x04
	.zero		1


	//   ....[14]....
        /*0204*/ 	.word	0x00000910
        /*0208*/ 	.word	0x000000ff
        /*020c*/ 	.word	0x00000070
        /*0210*/ 	.short	0x0100
        /*0212*/ 	.byte	0x06
	.zero		1


	//   ....[15]....
        /*0214*/ 	.word	0x00000920
        /*0218*/ 	.word	0x000000ff
        /*021c*/ 	.word	0x00000078
        /*0220*/ 	.short	0x0100
        /*0222*/ 	.byte	0x06
	.zero		1


	//   ....[16]....
        /*0224*/ 	.word	0x00000a50
        /*0228*/ 	.word	0x000000ff
        /*022c*/ 	.word	0x00000080
        /*0230*/ 	.short	0x0100
        /*0232*/ 	.byte	0x06
	.zero		1


	//   ....[17]....
        /*0234*/ 	.word	0x00000a60
        /*0238*/ 	.word	0x000000ff
        /*023c*/ 	.word	0x00000090
        /*0240*/ 	.short	0x0100
        /*0242*/ 	.byte	0x06
	.zero		1


	//   ....[18]....
        /*0244*/ 	.word	0x00000a70
        /*0248*/ 	.word	0x000000ff
        /*024c*/ 	.word	0x00000088
        /*0250*/ 	.short	0x0100
        /*0252*/ 	.byte	0x06
	.zero		1


	//   ....[19]....
        /*0254*/ 	.word	0x00000a80
        /*0258*/ 	.word	0x000000ff
        /*025c*/ 	.word	0x00000098
        /*0260*/ 	.short	0x0100
        /*0262*/ 	.byte	0x06
	.zero		1


	//   ....[20]....
        /*0264*/ 	.word	0x00000ba0
        /*0268*/ 	.word	0x000000ff
        /*026c*/ 	.word	0x000000a0
        /*0270*/ 	.short	0x0100
        /*0272*/ 	.byte	0x04
	.zero		1


	//   ....[21]....
        /*0274*/ 	.word	0x00000bb0
        /*0278*/ 	.word	0x000000ff
        /*027c*/ 	.word	0x000000c0
        /*0280*/ 	.short	0x0100
        /*0282*/ 	.byte	0x04
	.zero		1


	//   ....[22]....
        /*0284*/ 	.word	0x00000bc0
        /*0288*/ 	.word	0x000000ff
        /*028c*/ 	.word	0x000000a8
        /*0290*/ 	.short	0x0100
        /*0292*/ 	.byte	0x04
	.zero		1


	//   ....[23]....
        /*0294*/ 	.word	0x00000bd0
        /*0298*/ 	.word	0x000000ff
        /*029c*/ 	.word	0x000000c8
        /*02a0*/ 	.short	0x0100
        /*02a2*/ 	.byte	0x04
	.zero		1


	//   ....[24]....
        /*02a4*/ 	.word	0x00000be0
        /*02a8*/ 	.word	0x000000ff
        /*02ac*/ 	.word	0x000000b0
        /*02b0*/ 	.short	0x0100
        /*02b2*/ 	.byte	0x04
	.zero		1


	//   ....[25]....
        /*02b4*/ 	.word	0x00000bf0
        /*02b8*/ 	.word	0x000000ff
        /*02bc*/ 	.word	0x000000d0
        /*02c0*/ 	.short	0x0100
        /*02c2*/ 	.byte	0x04
	.zero		1


	//   ....[26]....
        /*02c4*/ 	.word	0x00000c00
        /*02c8*/ 	.word	0x000000ff
        /*02cc*/ 	.word	0x000000b8
        /*02d0*/ 	.short	0x0100
        /*02d2*/ 	.byte	0x04
	.zero		1


	//   ....[27]....
        /*02d4*/ 	.word	0x00000c10
        /*02d8*/ 	.word	0x000000ff
        /*02dc*/ 	.word	0x000000d8
        /*02e0*/ 	.short	0x0100
        /*02e2*/ 	.byte	0x04
	.zero		1


	//   ....[28]....
        /*02e4*/ 	.word	0x00000d00
        /*02e8*/ 	.word	0x000000ff
        /*02ec*/ 	.word	0x000000e0
        /*02f0*/ 	.short	0x0100
        /*02f2*/ 	.byte	0x04
	.zero		1


	//   ....[29]....
        /*02f4*/ 	.word	0x00000d10
        /*02f8*/ 	.word	0x000000ff
        /*02fc*/ 	.word	0x000000f0
        /*0300*/ 	.short	0x0100
        /*0302*/ 	.byte	0x04
	.zero		1


	//   ....[30]....
        /*0304*/ 	.word	0x00000d20
        /*0308*/ 	.word	0x000000ff
        /*030c*/ 	.word	0x000000e8
        /*0310*/ 	.short	0x0100
        /*0312*/ 	.byte	0x04
	.zero		1


	//   ....[31]....
        /*0314*/ 	.word	0x00000d30
        /*0318*/ 	.word	0x000000ff
        /*031c*/ 	.word	0x000000f8
        /*0320*/ 	.short	0x0100
        /*0322*/ 	.byte	0x04
	.zero		1


	//   ....[32]....
        /*0324*/ 	.word	0x00000e30
        /*0328*/ 	.word	0x000000ff
        /*032c*/ 	.word	0x00000100
        /*0330*/ 	.short	0x0100
        /*0332*/ 	.byte	0x06
	.zero		1


	//   ....[33]....
        /*0334*/ 	.word	0x00001a50
        /*0338*/ 	.word	0x00000000
        /*033c*/ 	.word	0x000000f0
        /*0340*/ 	.short	0x010a
        /*0342*/ 	.byte	0xff
	.zero		1


	//   ....[34]....
        /*0344*/ 	.word	0x00001a80
        /*0348*/ 	.word	0x00000000
        /*034c*/ 	.word	0x000000e0
        /*0350*/ 	.short	0x0101
        /*0352*/ 	.byte	0xff
	.zero		1


	//   ....[35]....
        /*0354*/ 	.word	0x00001b40
        /*0358*/ 	.word	0x000000ff
        /*035c*/ 	.word	0x00000018
        /*0360*/ 	.short	0x010a
        /*0362*/ 	.byte	0x04
	.zero		1


	//   ....[36]....
        /*0364*/ 	.word	0x00001c00
        /*0368*/ 	.word	0x000000ff
        /*036c*/ 	.word	0x00000018
        /*0370*/ 	.short	0x010a
        /*0372*/ 	.byte	0x21
	.zero		1


	//   ....[37]....
        /*0374*/ 	.word	0x00001dd0
        /*0378*/ 	.word	0x000000ff
        /*037c*/ 	.word	0x00000018
        /*0380*/ 	.short	0x010a
        /*0382*/ 	.byte	0x07
	.zero		1


	//   ....[38]....
        /*0384*/ 	.word	0x00001ed0
        /*0388*/ 	.word	0x000000ff
        /*038c*/ 	.word	0x00000078
        /*0390*/ 	.short	0x0101
        /*0392*/ 	.byte	0x06
	.zero		1


	//   ....[39]....
        /*0394*/ 	.word	0x00001ef0
        /*0398*/ 	.word	0x000000ff
        /*039c*/ 	.word	0x00000018
        /*03a0*/ 	.short	0x010a
        /*03a2*/ 	.byte	0x04
	.zero		1


	//   ....[40]....
        /*03a4*/ 	.word	0x00001f70
        /*03a8*/ 	.word	0x000000ff
        /*03ac*/ 	.word	0x00000018
        /*03b0*/ 	.short	0x010a
        /*03b2*/ 	.byte	0x11
	.zero		1


	//   ....[41]....
        /*03b4*/ 	.word	0x00002100
        /*03b8*/ 	.word	0x000000ff
        /*03bc*/ 	.word	0x00000018
        /*03c0*/ 	.short	0x010a
        /*03c2*/ 	.byte	0x08
	.zero		1


	//   ....[42]....
        /*03c4*/ 	.word	0x00002270
        /*03c8*/ 	.word	0x00000003
        /*03cc*/ 	.word	0x00000080
        /*03d0*/ 	.short	0x010a
        /*03d2*/ 	.byte	0xff
	.zero		1


	//   ....[43]....
        /*03d4*/ 	.word	0x000023c0
        /*03d8*/ 	.word	0x00000000
        /*03dc*/ 	.word	0x00000000
        /*03e0*/ 	.short	0x0101
        /*03e2*/ 	.byte	0xff
	.zero		1


	//   ....[44]....
        /*03e4*/ 	.word	0x00002970
        /*03e8*/ 	.word	0x000000ff
        /*03ec*/ 	.word	0x00000000
        /*03f0*/ 	.short	0x010a
        /*03f2*/ 	.byte	0x04
	.zero		1


	//   ....[45]....
        /*03f4*/ 	.word	0x00002a00
        /*03f8*/ 	.word	0x000000ff
        /*03fc*/ 	.word	0x00000000
        /*0400*/ 	.short	0x010a
        /*0402*/ 	.byte	0x05
	.zero		1


	//   ....[46]....
        /*0404*/ 	.word	0x00002aa0
        /*0408*/ 	.word	0x00000000
        /*040c*/ 	.word	0x00000000
        /*0410*/ 	.short	0x010a
        /*0412*/ 	.byte	0xff
	.zero		1


	//   ....[47]....
        /*0414*/ 	.word	0x00002bc0
        /*0418*/ 	.word	0x00000002
        /*041c*/ 	.word	0x000000e0
        /*0420*/ 	.short	0x010a
        /*0422*/ 	.byte	0xff
	.zero		1


	//   ....[48]....
        /*0424*/ 	.word	0x00002c30
        /*0428*/ 	.word	0x00000002
        /*042c*/ 	.word	0x00000000
        /*0430*/ 	.short	0x0101
        /*0432*/ 	.byte	0xff
	.zero		1


	//   ....[49]....
        /*0434*/ 	.word	0x00002c50
        /*0438*/ 	.word	0x000000ff
        /*043c*/ 	.word	0x00000090
        /*0440*/ 	.short	0x010a
        /*0442*/ 	.byte	0x04
	.zero		1


	//   ....[50]....
        /*0444*/ 	.word	0x00002d70
        /*0448*/ 	.word	0x00000002
        /*044c*/ 	.word	0x00000080
        /*0450*/ 	.short	0x010a
        /*0452*/ 	.byte	0xff
	.zero		1


	//   ....[51]....
        /*0454*/ 	.word	0x00002e70
        /*0458*/ 	.word	0x00000002
        /*045c*/ 	.word	0x00000000
        /*0460*/ 	.short	0x0101
        /*0462*/ 	.byte	0xff
	.zero		1


	//   ....[52]....
        /*0464*/ 	.word	0x00002f00
        /*0468*/ 	.word	0x000000ff
        /*046c*/ 	.word	0x00000090
        /*0470*/ 	.short	0x0106
        /*0472*/ 	.byte	0x04
	.zero		1


	//   ....[53]....
        /*0474*/ 	.word	0x00002f20
        /*0478*/ 	.word	0x000000ff
        /*047c*/ 	.word	0x00000090
        /*0480*/ 	.short	0x010a
        /*0482*/ 	.byte	0x04
	.zero		1


	//   ....[54]....
        /*0484*/ 	.word	0x00002fb0
        /*0488*/ 	.word	0x000000ff
        /*048c*/ 	.word	0x00000090
        /*0490*/ 	.short	0x0106
        /*0492*/ 	.byte	0x07
	.zero		1


	//   ....[55]....
        /*0494*/ 	.word	0x00002ff0
        /*0498*/ 	.word	0x00000000
        /*049c*/ 	.word	0x00000090
        /*04a0*/ 	.short	0x010a
        /*04a2*/ 	.byte	0xff
	.zero		1


	//   ....[56]....
        /*04a4*/ 	.word	0x00003230
        /*04a8*/ 	.word	0x000000ff
        /*04ac*/ 	.word	0x00000008
        /*04b0*/ 	.short	0x010a
        /*04b2*/ 	.byte	0x05
	.zero		1


	//   ....[57]....
        /*04b4*/ 	.word	0x00003250
        /*04b8*/ 	.word	0x000000ff
        /*04bc*/ 	.word	0x00000008
        /*04c0*/ 	.short	0x010a
        /*04c2*/ 	.byte	0x05
	.zero		1


	//   ....[58]....
        /*04c4*/ 	.word	0x000033e0
        /*04c8*/ 	.word	0x000000ff
        /*04cc*/ 	.word	0x00000008
        /*04d0*/ 	.short	0x010a
        /*04d2*/ 	.byte	0x05
	.zero		1


	//   ....[59]....
        /*04d4*/ 	.word	0x00003400
        /*04d8*/ 	.word	0x000000ff
        /*04dc*/ 	.word	0x00000008
        /*04e0*/ 	.short	0x010a
        /*04e2*/ 	.byte	0x05
	.zero		1


	//   ....[60]....
        /*04e4*/ 	.word	0x000034c0
        /*04e8*/ 	.word	0x000000ff
        /*04ec*/ 	.word	0x00000000
        /*04f0*/ 	.short	0x0101
        /*04f2*/ 	.byte	0x04
	.zero		1


	//   ....[61]....
        /*04f4*/ 	.word	0x000037f0
        /*04f8*/ 	.word	0x00000000
        /*04fc*/ 	.word	0x00000080
        /*0500*/ 	.short	0x010a
        /*0502*/ 	.byte	0xff
	.zero		1


	//   ....[62]....
        /*0504*/ 	.word	0x000038b0
        /*0508*/ 	.word	0x00000000
        /*050c*/ 	.word	0x00000000
        /*0510*/ 	.short	0x0101
        /*0512*/ 	.byte	0xff
	.zero		1


	//   ....[63]....
        /*0514*/ 	.word	0x00003970
        /*0518*/ 	.word	0x000000ff
        /*051c*/ 	.word	0x00000000
        /*0520*/ 	.short	0x010a
        /*0522*/ 	.byte	0x04
	.zero		1


	//   ....[64]....
        /*0524*/ 	.word	0x00003980
        /*0528*/ 	.word	0x000000ff
        /*052c*/ 	.word	0x000000c0
        /*0530*/ 	.short	0x010a
        /*0532*/ 	.byte	0x1f
	.zero		1


	//   ....[65]....
        /*0534*/ 	.word	0x00003a30
        /*0538*/ 	.word	0x000000ff
        /*053c*/ 	.word	0x00000000
        /*0540*/ 	.short	0x010a
        /*0542*/ 	.byte	0x05
	.zero		1


	//   ....[66]....
        /*0544*/ 	.word	0x00003b60
        /*0548*/ 	.word	0x000000ff
        /*054c*/ 	.word	0x00000000
        /*0550*/ 	.short	0x010a
        /*0552*/ 	.byte	0x04
	.zero		1


	//   ....[67]....
        /*0554*/ 	.word	0x00003e60
        /*0558*/ 	.word	0x000000ff
        /*055c*/ 	.word	0x00000000
        /*0560*/ 	.short	0x010a
        /*0562*/ 	.byte	0x04
	.zero		1


	//   ....[68]....
        /*0564*/ 	.word	0x00003ef0
        /*0568*/ 	.word	0x000000ff
        /*056c*/ 	.word	0x00000000
        /*0570*/ 	.short	0x010a
        /*0572*/ 	.byte	0x05
	.zero		1


	//   ....[69]....
        /*0574*/ 	.word	0x00003f80
        /*0578*/ 	.word	0x000000ff
        /*057c*/ 	.word	0x00000000
        /*0580*/ 	.short	0x010a
        /*0582*/ 	.byte	0x05
	.zero		1


	//   ....[70]....
        /*0584*/ 	.word	0x00004020
        /*0588*/ 	.word	0x00000000
        /*058c*/ 	.word	0x00000000
        /*0590*/ 	.short	0x010a
        /*0592*/ 	.byte	0xff
	.zero		1


	//   ....[71]....
        /*0594*/ 	.word	0x00004060
        /*0598*/ 	.word	0x00000000
        /*059c*/ 	.word	0x00000000
        /*05a0*/ 	.short	0x010a
        /*05a2*/ 	.byte	0xff
	.zero		1


	//   ....[72]....
        /*05a4*/ 	.word	0x000040d0
        /*05a8*/ 	.word	0x000000ff
        /*05ac*/ 	.word	0x00000000
        /*05b0*/ 	.short	0x0101
        /*05b2*/ 	.byte	0x04
	.zero		1


	//   ....[73]....
        /*05b4*/ 	.word	0x00004110
        /*05b8*/ 	.word	0x000000ff
        /*05bc*/ 	.word	0x00000100
        /*05c0*/ 	.short	0x010a
        /*05c2*/ 	.byte	0x1a
	.zero		1


	//   ....[74]....
        /*05c4*/ 	.word	0x00004160
        /*05c8*/ 	.word	0x000000ff
        /*05cc*/ 	.word	0x00000000
        /*05d0*/ 	.short	0x0101
        /*05d2*/ 	.byte	0x04
	.zero		1


	//   ....[75]....
        /*05d4*/ 	.word	0x00004640
        /*05d8*/ 	.word	0x00000008
        /*05dc*/ 	.word	0x00000080
        /*05e0*/ 	.short	0x010a
        /*05e2*/ 	.byte	0xff
	.zero		1


	//   ....[76]....
        /*05e4*/ 	.word	0x000047b0
        /*05e8*/ 	.word	0x00000000
        /*05ec*/ 	.word	0x00000000
        /*05f0*/ 	.short	0x0101
        /*05f2*/ 	.byte	0xff
	.zero		1


	//   ....[77]....
        /*05f4*/ 	.word	0x00004c90
        /*05f8*/ 	.word	0x000000ff
        /*05fc*/ 	.word	0x00000078
        /*0600*/ 	.short	0x010a
        /*0602*/ 	.byte	0x15
	.zero		1


	//   ....[78]....
        /*0604*/ 	.word	0x00004e20
        /*0608*/ 	.word	0x000000ff
        /*060c*/ 	.word	0x00000050
        /*0610*/ 	.short	0x010a
        /*0612*/ 	.byte	0x15
	.zero		1


	//   ....[79]....
        /*0614*/ 	.word	0x00004ff0
        /*0618*/ 	.word	0x000000ff
        /*061c*/ 	.word	0x00000030
        /*0620*/ 	.short	0x010b
        /*0622*/ 	.byte	0x15
	.zero		1


	//   ....[80]....
        /*0624*/ 	.word	0x00005010
        /*0628*/ 	.word	0x000000ff
        /*062c*/ 	.word	0x00000000
        /*0630*/ 	.short	0x0101
        /*0632*/ 	.byte	0x04
	.zero		1


	//   ....[81]....
        /*0634*/ 	.word	0x00005020
        /*0638*/ 	.word	0x000000ff
        /*063c*/ 	.word	0x00000058
        /*0640*/ 	.short	0x010a
        /*0642*/ 	.byte	0x15
	.zero		1


	//   ....[82]....
        /*0644*/ 	.word	0x000051d0
        /*0648*/ 	.word	0x000000ff
        /*064c*/ 	.word	0x00000038
        /*0650*/ 	.short	0x010b
        /*0652*/ 	.byte	0x15
	.zero		1


	//   ....[83]....
        /*0654*/ 	.word	0x000051f0
        /*0658*/ 	.word	0x000000ff
        /*065c*/ 	.word	0x00000000
        /*0660*/ 	.short	0x0101
        /*0662*/ 	.byte	0x04
	.zero		1


	//   ....[84]....
        /*0664*/ 	.word	0x00005200
        /*0668*/ 	.word	0x000000ff
        /*066c*/ 	.word	0x00000060
        /*0670*/ 	.short	0x010a
        /*0672*/ 	.byte	0x15
	.zero		1


	//   ....[85]....
        /*0674*/ 	.word	0x000053d0
        /*0678*/ 	.word	0x000000ff
        /*067c*/ 	.word	0x00000040
        /*0680*/ 	.short	0x010b
        /*0682*/ 	.byte	0x15
	.zero		1


	//   ....[86]....
        /*0684*/ 	.word	0x000053f0
        /*0688*/ 	.word	0x000000ff
        /*068c*/ 	.word	0x00000000
        /*0690*/ 	.short	0x0101
        /*0692*/ 	.byte	0x04
	.zero		1


	//   ....[87]....
        /*0694*/ 	.word	0x00005400
        /*0698*/ 	.word	0x000000ff
        /*069c*/ 	.word	0x00000068
        /*06a0*/ 	.short	0x010a
        /*06a2*/ 	.byte	0x15
	.zero		1


	//   ....[88]....
        /*06a4*/ 	.word	0x00005650
        /*06a8*/ 	.word	0x000000ff
        /*06ac*/ 	.word	0x00000048
        /*06b0*/ 	.short	0x010b
        /*06b2*/ 	.byte	0x15
	.zero		1


	//   ....[89]....
        /*06b4*/ 	.word	0x00005660
        /*06b8*/ 	.word	0x000000ff
        /*06bc*/ 	.word	0x00000000
        /*06c0*/ 	.short	0x0101
        /*06c2*/ 	.byte	0x34
	.zero		1


	//   ....[90]....
        /*06c4*/ 	.word	0x00005690
        /*06c8*/ 	.word	0x000000ff
        /*06cc*/ 	.word	0x00000050
        /*06d0*/ 	.short	0x010a
        /*06d2*/ 	.byte	0x15
	.zero		1


	//   ....[91]....
        /*06d4*/ 	.word	0x000056b0
        /*06d8*/ 	.word	0x000000ff
        /*06dc*/ 	.word	0x00000058
        /*06e0*/ 	.short	0x010a
        /*06e2*/ 	.byte	0x15
	.zero		1


	//   ....[92]....
        /*06e4*/ 	.word	0x000056d0
        /*06e8*/ 	.word	0x000000ff
        /*06ec*/ 	.word	0x00000060
        /*06f0*/ 	.short	0x010a
        /*06f2*/ 	.byte	0x15
	.zero		1


	//   ....[93]....
        /*06f4*/ 	.word	0x00005710
        /*06f8*/ 	.word	0x00000000
        /*06fc*/ 	.word	0x00000068
        /*0700*/ 	.short	0x010a
        /*0702*/ 	.byte	0xff
	.zero		1


	//   ....[94]....
        /*0704*/ 	.word	0x00005a50
        /*0708*/ 	.word	0x00000003
        /*070c*/ 	.word	0x00000080
        /*0710*/ 	.short	0x010a
        /*0712*/ 	.byte	0xff
	.zero		1


	//   ....[95]....
        /*0714*/ 	.word	0x00005bd0
        /*0718*/ 	.word	0x00000000
        /*071c*/ 	.word	0x00000000
        /*0720*/ 	.short	0x0101
        /*0722*/ 	.byte	0xff
	.zero		1


	//   ....[96]....
        /*0724*/ 	.word	0x00006710
        /*0728*/ 	.word	0x000000ff
        /*072c*/ 	.word	0x00000030
        /*0730*/ 	.short	0x010a
        /*0732*/ 	.byte	0x2b
	.zero		1


	//   ....[97]....
        /*0734*/ 	.word	0x00006750
        /*0738*/ 	.word	0x00000035
        /*073c*/ 	.word	0x000000a0
        /*0740*/ 	.short	0x010a
        /*0742*/ 	.byte	0xff
	.zero		1


	//   ....[98]....
        /*0744*/ 	.word	0x00006860
        /*0748*/ 	.word	0x000000ff
        /*074c*/ 	.word	0x00000030
        /*0750*/ 	.short	0x010a
        /*0752*/ 	.byte	0x2b
	.zero		1


	//   ....[99]....
        /*0754*/ 	.word	0x00006930
        /*0758*/ 	.word	0x00000035
        /*075c*/ 	.word	0x000000a0
        /*0760*/ 	.short	0x010a
        /*0762*/ 	.byte	0xff
	.zero		1


	//   ....[100]....
        /*0764*/ 	.word	0x000070f0
        /*0768*/ 	.word	0x00000000
        /*076c*/ 	.word	0x00000000
        /*0770*/ 	.short	0x0101
        /*0772*/ 	.byte	0xff
	.zero		1


	//   ....[101]....
        /*0774*/ 	.word	0x00007100
        /*0778*/ 	.word	0x00000002
        /*077c*/ 	.word	0x00000030
        /*0780*/ 	.short	0x010a
        /*0782*/ 	.byte	0xff
	.zero		1


	//   ....[102]....
        /*0784*/ 	.word	0x000071c0
        /*0788*/ 	.word	0x00000002
        /*078c*/ 	.word	0x00000030
        /*0790*/ 	.short	0x010a
        /*0792*/ 	.byte	0xff
	.zero		1


	//   ....[103]....
        /*0794*/ 	.word	0x000079c0
        /*0798*/ 	.word	0x00000000
        /*079c*/ 	.word	0x00000000
        /*07a0*/ 	.short	0x0101
        /*07a2*/ 	.byte	0xff
	.zero		1


	//   ....[104]....
        /*07a4*/ 	.word	0x000079e0
        /*07a8*/ 	.word	0x00000002
        /*07ac*/ 	.word	0x00000030
        /*07b0*/ 	.short	0x010a
        /*07b2*/ 	.byte	0xff
	.zero		1


	//   ....[105]....
        /*07b4*/ 	.word	0x00007a90
        /*07b8*/ 	.word	0x00000002
        /*07bc*/ 	.word	0x00000030
        /*07c0*/ 	.short	0x010a
        /*07c2*/ 	.byte	0xff
	.zero		1


	//   ....[106]....
        /*07c4*/ 	.word	0x00008290
        /*07c8*/ 	.word	0x00000000
        /*07cc*/ 	.word	0x00000000
        /*07d0*/ 	.short	0x0101
        /*07d2*/ 	.byte	0xff
	.zero		1


	//   ....[107]....
        /*07d4*/ 	.word	0x000082b0
        /*07d8*/ 	.word	0x00000003
        /*07dc*/ 	.word	0x00000030
        /*07e0*/ 	.short	0x010a
        /*07e2*/ 	.byte	0xff
	.zero		1


	//   ....[108]....
        /*07e4*/ 	.word	0x00008360
        /*07e8*/ 	.word	0x00000003
        /*07ec*/ 	.word	0x00000030
        /*07f0*/ 	.short	0x010a
        /*07f2*/ 	.byte	0xff
	.zero		1


	//   ....[109]....
        /*07f4*/ 	.word	0x00008610
        /*07f8*/ 	.word	0x00000035
        /*07fc*/ 	.word	0x00000000
        /*0800*/ 	.short	0x0101
        /*0802*/ 	.byte	0xff
	.zero		1


	//   ....[110]....
        /*0804*/ 	.word	0x00008bb0
        /*0808*/ 	.word	0x00000000
        /*080c*/ 	.word	0x00000000
        /*0810*/ 	.short	0x0101
        /*0812*/ 	.byte	0xff
	.zero		1


	//   ....[111]....
        /*0814*/ 	.word	0x00008e40
        /*0818*/ 	.word	0x000000ff
        /*081c*/ 	.word	0x00000000
        /*0820*/ 	.short	0x0101
        /*0822*/ 	.byte	0x04
	.zero		1


	//   ....[112]....
        /*0824*/ 	.word	0x00008e60
        /*0828*/ 	.word	0x00000000
        /*082c*/ 	.word	0x000000f0
        /*0830*/ 	.short	0x010a
        /*0832*/ 	.byte	0xff
	.zero		1


	//   ....[113]....
        /*0834*/ 	.word	0x00008ec0
        /*0838*/ 	.word	0x00000000
        /*083c*/ 	.word	0x00000018
        /*0840*/ 	.short	0x010a
        /*0842*/ 	.byte	0xff
	.zero		1


	//   ....[114]....
        /*0844*/ 	.word	0x00008f20
        /*0848*/ 	.word	0x00000000
        /*084c*/ 	.word	0x00000018
        /*0850*/ 	.short	0x010a
        /*0852*/ 	.byte	0xff
	.zero		1


	//   ....[115]....
        /*0854*/ 	.word	0x00008f70
        /*0858*/ 	.word	0x00000003
        /*085c*/ 	.word	0x00000080
        /*0860*/ 	.short	0x010a
        /*0862*/ 	.byte	0xff
	.zero		1


	//   ....[116]....
        /*0864*/ 	.word	0x00008fd0
        /*0868*/ 	.word	0x00000000
        /*086c*/ 	.word	0x00000000
        /*0870*/ 	.short	0x010a
        /*0872*/ 	.byte	0xff
	.zero		1


	//   ....[117]....
        /*0874*/ 	.word	0x00009030
        /*0878*/ 	.word	0x00000000
        /*087c*/ 	.word	0x00000000
        /*0880*/ 	.short	0x010a
        /*0882*/ 	.byte	0xff
	.zero		1


	//   ....[118]....
        /*0884*/ 	.word	0x00009080
        /*0888*/ 	.word	0x00000002
        /*088c*/ 	.word	0x000000e0
        /*0890*/ 	.short	0x010a
        /*0892*/ 	.byte	0xff
	.zero		1


	//   ....[119]....
        /*0894*/ 	.word	0x000090e0
        /*0898*/ 	.word	0x00000002
        /*089c*/ 	.word	0x00000090
        /*08a0*/ 	.short	0x010a
        /*08a2*/ 	.byte	0xff
	.zero		1


	//   ....[120]....
        /*08a4*/ 	.word	0x00009130
        /*08a8*/ 	.word	0x00000002
        /*08ac*/ 	.word	0x00000080
        /*08b0*/ 	.short	0x010a
        /*08b2*/ 	.byte	0xff
	.zero		1


	//   ....[121]....
        /*08b4*/ 	.word	0x00009190
        /*08b8*/ 	.word	0x00000000
        /*08bc*/ 	.word	0x00000090
        /*08c0*/ 	.short	0x010a
        /*08c2*/ 	.byte	0xff
	.zero		1


	//   ....[122]....
        /*08c4*/ 	.word	0x000091f0
        /*08c8*/ 	.word	0x00000005
        /*08cc*/ 	.word	0x00000008
        /*08d0*/ 	.short	0x010a
        /*08d2*/ 	.byte	0xff
	.zero		1


	//   ....[123]....
        /*08d4*/ 	.word	0x000092d0
        /*08d8*/ 	.word	0x00000000
        /*08dc*/ 	.word	0x00000008
        /*08e0*/ 	.short	0x010a
        /*08e2*/ 	.byte	0xff
	.zero		1


	//   ....[124]....
        /*08e4*/ 	.word	0x00009320
        /*08e8*/ 	.word	0x00000000
        /*08ec*/ 	.word	0x00000080
        /*08f0*/ 	.short	0x010a
        /*08f2*/ 	.byte	0xff
	.zero		1


	//   ....[125]....
        /*08f4*/ 	.word	0x00009380
        /*08f8*/ 	.word	0x00000000
        /*08fc*/ 	.word	0x000000c0
        /*0900*/ 	.short	0x010a
        /*0902*/ 	.byte	0xff
	.zero		1


	//   ....[126]....
        /*0904*/ 	.word	0x000093e0
        /*0908*/ 	.word	0x00000000
        /*090c*/ 	.word	0x00000000
        /*0910*/ 	.short	0x010a
        /*0912*/ 	.byte	0xff
	.zero		1


	//   ....[127]....
        /*0914*/ 	.word	0x00009440
        /*0918*/ 	.word	0x00000000
        /*091c*/ 	.word	0x00000000
        /*0920*/ 	.short	0x010a
        /*0922*/ 	.byte	0xff
	.zero		1


	//   ....[128]....
        /*0924*/ 	.word	0x000094a0
        /*0928*/ 	.word	0x00000000
        /*092c*/ 	.word	0x00000000
        /*0930*/ 	.short	0x010a
        /*0932*/ 	.byte	0xff
	.zero		1


	//   ....[129]....
        /*0934*/ 	.word	0x00009500
        /*0938*/ 	.word	0x00000000
        /*093c*/ 	.word	0x00000000
        /*0940*/ 	.short	0x010a
        /*0942*/ 	.byte	0xff
	.zero		1


	//   ....[130]....
        /*0944*/ 	.word	0x00009560
        /*0948*/ 	.word	0x00000000
        /*094c*/ 	.word	0x00000100
        /*0950*/ 	.short	0x010a
        /*0952*/ 	.byte	0xff
	.zero		1


	//   ....[131]....
        /*0954*/ 	.word	0x000095b0
        /*0958*/ 	.word	0x00000008
        /*095c*/ 	.word	0x00000080
        /*0960*/ 	.short	0x010a
        /*0962*/ 	.byte	0xff
	.zero		1


	//   ....[132]....
        /*0964*/ 	.word	0x00009610
        /*0968*/ 	.word	0x00000000
        /*096c*/ 	.word	0x00000078
        /*0970*/ 	.short	0x010a
        /*0972*/ 	.byte	0xff
	.zero		1


	//   ....[133]....
        /*0974*/ 	.word	0x00009670
        /*0978*/ 	.word	0x00000000
        /*097c*/ 	.word	0x00000050
        /*0980*/ 	.short	0x010a
        /*0982*/ 	.byte	0xff
	.zero		1


	//   ....[134]....
        /*0984*/ 	.word	0x000096d0
        /*0988*/ 	.word	0x00000000
        /*098c*/ 	.word	0x00000058
        /*0990*/ 	.short	0x010a
        /*0992*/ 	.byte	0xff
	.zero		1


	//   ....[135]....
        /*0994*/ 	.word	0x00009730
        /*0998*/ 	.word	0x00000000
        /*099c*/ 	.word	0x00000060
        /*09a0*/ 	.short	0x010a
        /*09a2*/ 	.byte	0xff
	.zero		1


	//   ....[136]....
        /*09a4*/ 	.word	0x00009790
        /*09a8*/ 	.word	0x00000000
        /*09ac*/ 	.word	0x00000068
        /*09b0*/ 	.short	0x010a
        /*09b2*/ 	.byte	0xff
	.zero		1


	//   ....[137]....
        /*09b4*/ 	.word	0x000097f0
        /*09b8*/ 	.word	0x00000000
        /*09bc*/ 	.word	0x00000050
        /*09c0*/ 	.short	0x010a
        /*09c2*/ 	.byte	0xff
	.zero		1


	//   ....[138]....
        /*09c4*/ 	.word	0x00009850
        /*09c8*/ 	.word	0x00000000
        /*09cc*/ 	.word	0x00000058
        /*09d0*/ 	.short	0x010a
        /*09d2*/ 	.byte	0xff
	.zero		1


	//   ....[139]....
        /*09d4*/ 	.word	0x000098b0
        /*09d8*/ 	.word	0x00000000
        /*09dc*/ 	.word	0x00000060
        /*09e0*/ 	.short	0x010a
        /*09e2*/ 	.byte	0xff
	.zero		1


	//   ....[140]....
        /*09e4*/ 	.word	0x00009900
        /*09e8*/ 	.word	0x00000003
        /*09ec*/ 	.word	0x00000080
        /*09f0*/ 	.short	0x010a
        /*09f2*/ 	.byte	0xff
	.zero		1


	//   ....[141]....
        /*09f4*/ 	.word	0x00009960
        /*09f8*/ 	.word	0x00000002
        /*09fc*/ 	.word	0x00000030
        /*0a00*/ 	.short	0x010a
        /*0a02*/ 	.byte	0xff
	.zero		1


	//   ....[142]....
        /*0a04*/ 	.word	0x000099b0
        /*0a08*/ 	.word	0x00000035
        /*0a0c*/ 	.word	0x000000a0
        /*0a10*/ 	.short	0x010a
        /*0a12*/ 	.byte	0xff
	.zero		1


	//   ....[143]....
        /*0a14*/ 	.word	0x00009a00
        /*0a18*/ 	.word	0x00000002
        /*0a1c*/ 	.word	0x00000030
        /*0a20*/ 	.short	0x010a
        /*0a22*/ 	.byte	0xff
	.zero		1


	//   ....[144]....
        /*0a24*/ 	.word	0x00009a50
        /*0a28*/ 	.word	0x00000002
        /*0a2c*/ 	.word	0x00000030
        /*0a30*/ 	.short	0x010a
        /*0a32*/ 	.byte	0xff
	.zero		1


	//   ....[145]....
        /*0a34*/ 	.word	0x00009aa0
        /*0a38*/ 	.word	0x00000003
        /*0a3c*/ 	.word	0x00000030
        /*0a40*/ 	.short	0x010a
        /*0a42*/ 	.byte	0xff
	.zero		1


	//----- nvinfo : EIATTR_NUM_MBARRIERS
	.align		4
.L_47:
        /*0a44*/ 	.byte	0x03, 0x38
        /*0a46*/ 	.short	0x0021


	//----- nvinfo : EIATTR_EXIT_INSTR_OFFSETS
	.align		4
        /*0a48*/ 	.byte	0x04, 0x1c
        /*0a4a*/ 	.short	(.L_49 - .L_48)


	//   ....[0]....
.L_48:
        /*0a4c*/ 	.word	0x00002ad0


	//   ....[1]....
        /*0a50*/ 	.word	0x00002fc0


	//   ....[2]....
        /*0a54*/ 	.word	0x00003020


	//   ....[3]....
        /*0a58*/ 	.word	0x00004390


	//   ....[4]....
        /*0a5c*/ 	.word	0x00005740


	//   ....[5]....
        /*0a60*/ 	.word	0x00005780


	//   ....[6]....
        /*0a64*/ 	.word	0x00008d30


	//   ....[7]....
        /*0a68*/ 	.word	0x00008db0


	//   ....[8]....
        /*0a6c*/ 	.word	0x00008de0


	//   ....[9]....
        /*0a70*/ 	.word	0x00008e50


	//----- nvinfo : EIATTR_MAX_THREADS
	.align		4
.L_49:
        /*0a74*/ 	.byte	0x04, 0x05
        /*0a76*/ 	.short	(.L_51 - .L_50)
.L_50:
        /*0a78*/ 	.word	0x00000100
        /*0a7c*/ 	.word	0x00000001
        /*0a80*/ 	.word	0x00000001


	//----- nvinfo : EIATTR_CRS_STACK_SIZE
	.align		4
.L_51:
        /*0a84*/ 	.byte	0x04, 0x1e
        /*0a86*/ 	.short	(.L_53 - .L_52)
.L_52:
        /*0a88*/ 	.word	0x00000000


	//----- nvinfo : EIATTR_CBANK_PARAM_SIZE
	.align		4
.L_53:
        /*0a8c*/ 	.byte	0x03, 0x19
        /*0a8e*/ 	.short	0x0800


	//----- nvinfo : EIATTR_PARAM_CBANK
	.align		4
        /*0a90*/ 	.byte	0x04, 0x0a
        /*0a92*/ 	.short	(.L_55 - .L_54)
	.align		4
.L_54:
        /*0a94*/ 	.word	index@(.nv.constant0._ZN7cutlass13device_kernelINS_4gemm6kernel13GemmUniversalIN4cute5tupleIJiiiiEEENS1_10collective13CollectiveMmaINS1_35MainloopSm100TmaUmmaWarpSpecializedILi3ELi2ELi4ENS5_IJNS4_1CILi8EEENSA_ILi1EEESC_EEEEENS5_IJNSA_ILi128EEESF_NSA_ILi64EEEEEENS_6half_tENS5_IJSC_llEEESI_NS5_IJlSC_lEEENS4_8TiledMMAINS4_8MMA_AtomIJNS4_26SM100_MMA_F16BF16_2x1SM_SSISI_SI_fLi128ELi128ELNS4_4UMMA5MajorE1ELSP_0ELNSO_7ScaleInE0ELSQ_0EEEEEENS4_6LayoutINS5_IJSC_SC_SC_EEENS5_IJNSA_ILi0EEESV_SV_EEEEENS5_IJNS4_10UnderscoreESY_SY_EEEEENS4_18SM100_TMA_2SM_LOADENS4_14ComposedLayoutINS4_7SwizzleILi3ELi4ELi3EEENS4_18smem_ptr_flag_bitsILi16EEENST_INS5_IJSG_SB_EEENS5_IJSC_SG_EEEEEEEvNS4_8identityENS4_28SM100_TMA_2SM_LOAD_MULTICASTENS12_IS14_S16_NST_INS5_IJSB_SG_EEENS5_IJSG_SC_EEEEEEEvS1B_EENS_8epilogue10collective18CollectiveEpilogueINS1I_23Sm100TmaWarpSpecializedILi4ELi2ELi16ELb1ELb0EEEJNS5_IJSG_SF_SG_EEENS5_IJNST_ISG_SC_EENST_INS5_IJNSA_ILi16EEENSA_ILi2EEEEEES18_EEEEESI_SK_SI_SK_NS1I_6fusion15FusionCallbacksIS1M_NS1U_17LinearCombinationISI_fSI_fLNS_15FloatRoundStyleE2EEES1N_S1T_JEEENS4_5SM1004TMEM4LOAD26SM100_TMEM_LOAD_32dp32b16xENS4_13SM90_TMA_LOADENS12_INS13_ILi1ELi4ELi3EEES16_NST_INS5_IJSB_S1P_EEENS5_IJS1P_SC_EEEEEEENS4_39AutoVectorizingCopyWithAssumedAlignmentILi128EEENS4_14SM90_TMA_STOREES29_S2B_S2B_EEEvvEEEEvNT_6ParamsE)
        /*0a98*/ 	.short	0x0380
        /*0a9a*/ 	.short	0x0800


	//----- nvinfo : EIATTR_SW_WAR
	.align		4
.L_55:
        /*0a9c*/ 	.byte	0x04, 0x36
        /*0a9e*/ 	.short	(.L_57 - .L_56)
.L_56:
        /*0aa0*/ 	.word	0x00000008
.L_57:


//--------------------- .nv.callgraph             --------------------------
	.section	.nv.callgraph,"",@"SHT_CUDA_CALLGRAPH"
	.align	4
	.sectionentsize	8
	.align		4
        /*0000*/ 	.word	0x00000000
	.align		4
        /*0004*/ 	.word	0xffffffff
	.align		4
        /*0008*/ 	.word	index@(_ZN7cutlass13device_kernelINS_4gemm6kernel13GemmUniversalIN4cute5tupleIJiiiiEEENS1_10collective13CollectiveMmaINS1_35MainloopSm100TmaUmmaWarpSpecializedILi3ELi2ELi4ENS5_IJNS4_1CILi8EEENSA_ILi1EEESC_EEEEENS5_IJNSA_ILi128EEESF_NSA_ILi64EEEEEENS_6half_tENS5_IJSC_llEEESI_NS5_IJlSC_lEEENS4_8TiledMMAINS4_8MMA_AtomIJNS4_26SM100_MMA_F16BF16_2x1SM_SSISI_SI_fLi128ELi128ELNS4_4UMMA5MajorE1ELSP_0ELNSO_7ScaleInE0ELSQ_0EEEEEENS4_6LayoutINS5_IJSC_SC_SC_EEENS5_IJNSA_ILi0EEESV_SV_EEEEENS5_IJNS4_10UnderscoreESY_SY_EEEEENS4_18SM100_TMA_2SM_LOADENS4_14ComposedLayoutINS4_7SwizzleILi3ELi4ELi3EEENS4_18smem_ptr_flag_bitsILi16EEENST_INS5_IJSG_SB_EEENS5_IJSC_SG_EEEEEEEvNS4_8identityENS4_28SM100_TMA_2SM_LOAD_MULTICASTENS12_IS14_S16_NST_INS5_IJSB_SG_EEENS5_IJSG_SC_EEEEEEEvS1B_EENS_8epilogue10collective18CollectiveEpilogueINS1I_23Sm100TmaWarpSpecializedILi4ELi2ELi16ELb1ELb0EEEJNS5_IJSG_SF_SG_EEENS5_IJNST_ISG_SC_EENST_INS5_IJNSA_ILi16EEENSA_ILi2EEEEEES18_EEEEESI_SK_SI_SK_NS1I_6fusion15FusionCallbacksIS1M_NS1U_17LinearCombinationISI_fSI_fLNS_15FloatRoundStyleE2EEES1N_S1T_JEEENS4_5SM1004TMEM4LOAD26SM100_TMEM_LOAD_32dp32b16xENS4_13SM90_TMA_LOADENS12_INS13_ILi1ELi4ELi3EEES16_NST_INS5_IJSB_S1P_EEENS5_IJS1P_SC_EEEEEEENS4_39AutoVectorizingCopyWithAssumedAlignmentILi128EEENS4_14SM90_TMA_STOREES29_S2B_S2B_EEEvvEEEEvNT_6ParamsE)
	.align		4
        /*000c*/ 	.word	index@(__assertfail)
	.align		4
        /*0010*/ 	.word	0x00000000
	.align		4
        /*0014*/ 	.word	0xfffffffe
	.align		4
        /*0018*/ 	.word	0x00000000
	.align		4
        /*001c*/ 	.word	0xfffffffd
	.align		4
        /*0020*/ 	.word	0x00000000
	.align		4
        /*0024*/ 	.word	0xfffffffc


//--------------------- .nv.constant4             --------------------------
	.section	.nv.constant4,"a",@progbits
	.align	8
	.align		8
.nv.constant4:
        /*0000*/ 	.dword	__assertfail
	.align		8
        /*0008*/ 	.dword	__unnamed_1
	.align		8
        /*0010*/ 	.dword	__unnamed_2
	.align		8
        /*0018*/ 	.dword	_ZN40_INTERNAL_2f3eb9c0_4_k_cu_203edf11_418364cuda3std3__45__cpo5beginE
	.align		8
        /*0020*/ 	.dword	_ZN40_INTERNAL_2f3eb9c0_4_k_cu_203edf11_418364cuda3std3__45__cpo3endE
	.align		8
        /*0028*/ 	.dword	_ZN40_INTERNAL_2f3eb9c0_4_k_cu_203edf11_418364cuda3std3__45__cpo6cbeginE
	.align		8
        /*0030*/ 	.dword	_ZN40_INTERNAL_2f3eb9c0_4_k_cu_203edf11_418364cuda3std3__45__cpo4cendE
	.align		8
        /*0038*/ 	.dword	_ZN40_INTERNAL_2f3eb9c0_4_k_cu_203edf11_418364cuda3std3__442_GLOBAL__N__2f3eb9c0_4_k_cu_203edf11_418366ignoreE
	.align		8
        /*0040*/ 	.dword	_ZN40_INTERNAL_2f3eb9c0_4_k_cu_203edf11_418364cuda3std3__419piecewise_constructE
	.align		8
        /*0048*/ 	.dword	_ZN40_INTERNAL_2f3eb9c0_4_k_cu_203edf11_418364cuda3std3__48in_placeE
	.align		8
        /*0050*/ 	.dword	_ZN40_INTERNAL_2f3eb9c0_4_k_cu_203edf11_418364cuda3std6ranges3__45__cpo4swapE
	.align		8
        /*0058*/ 	.dword	_ZN40_INTERNAL_2f3eb9c0_4_k_cu_203edf11_418364cuda3std6ranges3__45__cpo9iter_moveE
	.align		8
        /*0060*/ 	.dword	_ZN40_INTERNAL_2f3eb9c0_4_k_cu_203edf11_418364cute7productE
	.align		8
        /*0068*/ 	.dword	_ZN40_INTERNAL_2f3eb9c0_4_k_cu_203edf11_418364cute1_E
	.align		8
        /*0070*/ 	.dword	$str$25
	.align		8
        /*0078*/ 	.dword	$str$26
	.align		8
        /*0080*/ 	.dword	$str$27
	.align		8
        /*0088*/ 	.dword	$str$28


//--------------------- .text._ZN7cutlass13device_kernelINS_4gemm6kernel13GemmUniversalIN4cute5tupleIJiiiiEEENS1_10collective13CollectiveMmaINS1_35MainloopSm100TmaUmmaWarpSpecializedILi3ELi2ELi4ENS5_IJNS4_1CILi8EEENSA_ILi1EEESC_EEEEENS5_IJNSA_ILi128EEESF_NSA_ILi64EEEEEENS_6half_tENS5_IJSC_llEEESI_NS5_IJlSC_lEEENS4_8TiledMMAINS4_8MMA_AtomIJNS4_26SM100_MMA_F16BF16_2x1SM_SSISI_SI_fLi128ELi128ELNS4_4UMMA5MajorE1ELSP_0ELNSO_7ScaleInE0ELSQ_0EEEEEENS4_6LayoutINS5_IJSC_SC_SC_EEENS5_IJNSA_ILi0EEESV_SV_EEEEENS5_IJNS4_10UnderscoreESY_SY_EEEEENS4_18SM100_TMA_2SM_LOADENS4_14ComposedLayoutINS4_7SwizzleILi3ELi4ELi3EEENS4_18smem_ptr_flag_bitsILi16EEENST_INS5_IJSG_SB_EEENS5_IJSC_SG_EEEEEEEvNS4_8identityENS4_28SM100_TMA_2SM_LOAD_MULTICASTENS12_IS14_S16_NST_INS5_IJSB_SG_EEENS5_IJSG_SC_EEEEEEEvS1B_EENS_8epilogue10collective18CollectiveEpilogueINS1I_23Sm100TmaWarpSpecializedILi4ELi2ELi16ELb1ELb0EEEJNS5_IJSG_SF_SG_EEENS5_IJNST_ISG_SC_EENST_INS5_IJNSA_ILi16EEENSA_ILi2EEEEEES18_EEEEESI_SK_SI_SK_NS1I_6fusion15FusionCallbacksIS1M_NS1U_17LinearCombinationISI_fSI_fLNS_15FloatRoundStyleE2EEES1N_S1T_JEEENS4_5SM1004TMEM4LOAD26SM100_TMEM_LOAD_32dp32b16xENS4_13SM90_TMA_LOADENS12_INS13_ILi1ELi4ELi3EEES16_NST_INS5_IJSB_S1P_EEENS5_IJS1P_SC_EEEEEEENS4_39AutoVectorizingCopyWithAssumedAlignmentILi128EEENS4_14SM90_TMA_STOREES29_S2B_S2B_EEEvvEEEEvNT_6ParamsE --------------------------
	.section	.text._ZN7cutlass13device_kernelINS_4gemm6kernel13GemmUniversalIN4cute5tupleIJiiiiEEENS1_10collective13CollectiveMmaINS1_35MainloopSm100TmaUmmaWarpSpecializedILi3ELi2ELi4ENS5_IJNS4_1CILi8EEENSA_ILi1EEESC_EEEEENS5_IJNSA_ILi128EEESF_NSA_ILi64EEEEEENS_6half_tENS5_IJSC_llEEESI_NS5_IJlSC_lEEENS4_8TiledMMAINS4_8MMA_AtomIJNS4_26SM100_MMA_F16BF16_2x1SM_SSISI_SI_fLi128ELi128ELNS4_4UMMA5MajorE1ELSP_0ELNSO_7ScaleInE0ELSQ_0EEEEEENS4_6LayoutINS5_IJSC_SC_SC_EEENS5_IJNSA_ILi0EEESV_SV_EEEEENS5_IJNS4_10UnderscoreESY_SY_EEEEENS4_18SM100_TMA_2SM_LOADENS4_14ComposedLayoutINS4_7SwizzleILi3ELi4ELi3EEENS4_18smem_ptr_flag_bitsILi16EEENST_INS5_IJSG_SB_EEENS5_IJSC_SG_EEEEEEEvNS4_8identityENS4_28SM100_TMA_2SM_LOAD_MULTICASTENS12_IS14_S16_NST_INS5_IJSB_SG_EEENS5_IJSG_SC_EEEEEEEvS1B_EENS_8epilogue10collective18CollectiveEpilogueINS1I_23Sm100TmaWarpSpecializedILi4ELi2ELi16ELb1ELb0EEEJNS5_IJSG_SF_SG_EEENS5_IJNST_ISG_SC_EENST_INS5_IJNSA_ILi16EEENSA_ILi2EEEEEES18_EEEEESI_SK_SI_SK_NS1I_6fusion15FusionCallbacksIS1M_NS1U_17LinearCombinationISI_fSI_fLNS_15FloatRoundStyleE2EEES1N_S1T_JEEENS4_5SM1004TMEM4LOAD26SM100_TMEM_LOAD_32dp32b16xENS4_13SM90_TMA_LOADENS12_INS13_ILi1ELi4ELi3EEES16_NST_INS5_IJSB_S1P_EEENS5_IJS1P_SC_EEEEEEENS4_39AutoVectorizingCopyWithAssumedAlignmentILi128EEENS4_14SM90_TMA_STOREES29_S2B_S2B_EEEvvEEEEvNT_6ParamsE,"ax",@progbits
	.align	128
.text._ZN7cutlass13device_kernelINS_4gemm6kernel13GemmUniversalIN4cute5tupleIJiiiiEEENS1_10collective13CollectiveMmaINS1_35MainloopSm100TmaUmmaWarpSpecializedILi3ELi2ELi4ENS5_IJNS4_1CILi8EEENSA_ILi1EEESC_EEEEENS5_IJNSA_ILi128EEESF_NSA_ILi64EEEEEENS_6half_tENS5_IJSC_llEEESI_NS5_IJlSC_lEEENS4_8TiledMMAINS4_8MMA_AtomIJNS4_26SM100_MMA_F16BF16_2x1SM_SSISI_SI_fLi128ELi128ELNS4_4UMMA5MajorE1ELSP_0ELNSO_7ScaleInE0ELSQ_0EEEEEENS4_6LayoutINS5_IJSC_SC_SC_EEENS5_IJNSA_ILi0EEESV_SV_EEEEENS5_IJNS4_10UnderscoreESY_SY_EEEEENS4_18SM100_TMA_2SM_LOADENS4_14ComposedLayoutINS4_7SwizzleILi3ELi4ELi3EEENS4_18smem_ptr_flag_bitsILi16EEENST_INS5_IJSG_SB_EEENS5_IJSC_SG_EEEEEEEvNS4_8identityENS4_28SM100_TMA_2SM_LOAD_MULTICASTENS12_IS14_S16_NST_INS5_IJSB_SG_EEENS5_IJSG_SC_EEEEEEEvS1B_EENS_8epilogue10collective18CollectiveEpilogueINS1I_23Sm100TmaWarpSpecializedILi4ELi2ELi16ELb1ELb0EEEJNS5_IJSG_SF_SG_EEENS5_IJNST_ISG_SC_EENST_INS5_IJNSA_ILi16EEENSA_ILi2EEEEEES18_EEEEESI_SK_SI_SK_NS1I_6fusion15FusionCallbacksIS1M_NS1U_17LinearCombinationISI_fSI_fLNS_15FloatRoundStyleE2EEES1N_S1T_JEEENS4_5SM1004TMEM4LOAD26SM100_TMEM_LOAD_32dp32b16xENS4_13SM90_TMA_LOADENS12_INS13_ILi1ELi4ELi3EEES16_NST_INS5_IJSB_S1P_EEENS5_IJS1P_SC_EEEEEEENS4_39AutoVectorizingCopyWithAssumedAlignmentILi128EEENS4_14SM90_TMA_STOREES29_S2B_S2B_EEEvvEEEEvNT_6ParamsE:
        .type           _ZN7cutlass13device_kernelINS_4gemm6kernel13GemmUniversalIN4cute5tupleIJiiiiEEENS1_10collective13CollectiveMmaINS1_35MainloopSm100TmaUmmaWarpSpecializedILi3ELi2ELi4ENS5_IJNS4_1CILi8EEENSA_ILi1EEESC_EEEEENS5_IJNSA_ILi128EEESF_NSA_ILi64EEEEEENS_6half_tENS5_IJSC_llEEESI_NS5_IJlSC_lEEENS4_8TiledMMAINS4_8MMA_AtomIJNS4_26SM100_MMA_F16BF16_2x1SM_SSISI_SI_fLi128ELi128ELNS4_4UMMA5MajorE1ELSP_0ELNSO_7ScaleInE0ELSQ_0EEEEEENS4_6LayoutINS5_IJSC_SC_SC_EEENS5_IJNSA_ILi0EEESV_SV_EEEEENS5_IJNS4_10UnderscoreESY_SY_EEEEENS4_18SM100_TMA_2SM_LOADENS4_14ComposedLayoutINS4_7SwizzleILi3ELi4ELi3EEENS4_18smem_ptr_flag_bitsILi16EEENST_INS5_IJSG_SB_EEENS5_IJSC_SG_EEEEEEEvNS4_8identityENS4_28SM100_TMA_2SM_LOAD_MULTICASTENS12_IS14_S16_NST_INS5_IJSB_SG_EEENS5_IJSG_SC_EEEEEEEvS1B_EENS_8epilogue10collective18CollectiveEpilogueINS1I_23Sm100TmaWarpSpecializedILi4ELi2ELi16ELb1ELb0EEEJNS5_IJSG_SF_SG_EEENS5_IJNST_ISG_SC_EENST_INS5_IJNSA_ILi16EEENSA_ILi2EEEEEES18_EEEEESI_SK_SI_SK_NS1I_6fusion15FusionCallbacksIS1M_NS1U_17LinearCombinationISI_fSI_fLNS_15FloatRoundStyleE2EEES1N_S1T_JEEENS4_5SM1004TMEM4LOAD26SM100_TMEM_LOAD_32dp32b16xENS4_13SM90_TMA_LOADENS12_INS13_ILi1ELi4ELi3EEES16_NST_INS5_IJSB_S1P_EEENS5_IJS1P_SC_EEEEEEENS4_39AutoVectorizingCopyWithAssumedAlignmentILi128EEENS4_14SM90_TMA_STOREES29_S2B_S2B_EEEvvEEEEvNT_6ParamsE,@function
        .size           _ZN7cutlass13device_kernelINS_4gemm6kernel13GemmUniversalIN4cute5tupleIJiiiiEEENS1_10collective13CollectiveMmaINS1_35MainloopSm100TmaUmmaWarpSpecializedILi3ELi2ELi4ENS5_IJNS4_1CILi8EEENSA_ILi1EEESC_EEEEENS5_IJNSA_ILi128EEESF_NSA_ILi64EEEEEENS_6half_tENS5_IJSC_llEEESI_NS5_IJlSC_lEEENS4_8TiledMMAINS4_8MMA_AtomIJNS4_26SM100_MMA_F16BF16_2x1SM_SSISI_SI_fLi128ELi128ELNS4_4UMMA5MajorE1ELSP_0ELNSO_7ScaleInE0ELSQ_0EEEEEENS4_6LayoutINS5_IJSC_SC_SC_EEENS5_IJNSA_ILi0EEESV_SV_EEEEENS5_IJNS4_10UnderscoreESY_SY_EEEEENS4_18SM100_TMA_2SM_LOADENS4_14ComposedLayoutINS4_7SwizzleILi3ELi4ELi3EEENS4_18smem_ptr_flag_bitsILi16EEENST_INS5_IJSG_SB_EEENS5_IJSC_SG_EEEEEEEvNS4_8identityENS4_28SM100_TMA_2SM_LOAD_MULTICASTENS12_IS14_S16_NST_INS5_IJSB_SG_EEENS5_IJSG_SC_EEEEEEEvS1B_EENS_8epilogue10collective18CollectiveEpilogueINS1I_23Sm100TmaWarpSpecializedILi4ELi2ELi16ELb1ELb0EEEJNS5_IJSG_SF_SG_EEENS5_IJNST_ISG_SC_EENST_INS5_IJNSA_ILi16EEENSA_ILi2EEEEEES18_EEEEESI_SK_SI_SK_NS1I_6fusion15FusionCallbacksIS1M_NS1U_17LinearCombinationISI_fSI_fLNS_15FloatRoundStyleE2EEES1N_S1T_JEEENS4_5SM1004TMEM4LOAD26SM100_TMEM_LOAD_32dp32b16xENS4_13SM90_TMA_LOADENS12_INS13_ILi1ELi4ELi3EEES16_NST_INS5_IJSB_S1P_EEENS5_IJS1P_SC_EEEEEEENS4_39AutoVectorizingCopyWithAssumedAlignmentILi128EEENS4_14SM90_TMA_STOREES29_S2B_S2B_EEEvvEEEEvNT_6ParamsE,(.L_x_194 - _ZN7cutlass13device_kernelINS_4gemm6kernel13GemmUniversalIN4cute5tupleIJiiiiEEENS1_10collective13CollectiveMmaINS1_35MainloopSm100TmaUmmaWarpSpecializedILi3ELi2ELi4ENS5_IJNS4_1CILi8EEENSA_ILi1EEESC_EEEEENS5_IJNSA_ILi128EEESF_NSA_ILi64EEEEEENS_6half_tENS5_IJSC_llEEESI_NS5_IJlSC_lEEENS4_8TiledMMAINS4_8MMA_AtomIJNS4_26SM100_MMA_F16BF16_2x1SM_SSISI_SI_fLi128ELi128ELNS4_4UMMA5MajorE1ELSP_0ELNSO_7ScaleInE0ELSQ_0EEEEEENS4_6LayoutINS5_IJSC_SC_SC_EEENS5_IJNSA_ILi0EEESV_SV_EEEEENS5_IJNS4_10UnderscoreESY_SY_EEEEENS4_18SM100_TMA_2SM_LOADENS4_14ComposedLayoutINS4_7SwizzleILi3ELi4ELi3EEENS4_18smem_ptr_flag_bitsILi16EEENST_INS5_IJSG_SB_EEENS5_IJSC_SG_EEEEEEEvNS4_8identityENS4_28SM100_TMA_2SM_LOAD_MULTICASTENS12_IS14_S16_NST_INS5_IJSB_SG_EEENS5_IJSG_SC_EEEEEEEvS1B_EENS_8epilogue10collective18CollectiveEpilogueINS1I_23Sm100TmaWarpSpecializedILi4ELi2ELi16ELb1ELb0EEEJNS5_IJSG_SF_SG_EEENS5_IJNST_ISG_SC_EENST_INS5_IJNSA_ILi16EEENSA_ILi2EEEEEES18_EEEEESI_SK_SI_SK_NS1I_6fusion15FusionCallbacksIS1M_NS1U_17LinearCombinationISI_fSI_fLNS_15FloatRoundStyleE2EEES1N_S1T_JEEENS4_5SM1004TMEM4LOAD26SM100_TMEM_LOAD_32dp32b16xENS4_13SM90_TMA_LOADENS12_INS13_ILi1ELi4ELi3EEES16_NST_INS5_IJSB_S1P_EEENS5_IJS1P_SC_EEEEEEENS4_39AutoVectorizingCopyWithAssumedAlignmentILi128EEENS4_14SM90_TMA_STOREES29_S2B_S2B_EEEvvEEEEvNT_6ParamsE)
        .other          _ZN7cutlass13device_kernelINS_4gemm6kernel13GemmUniversalIN4cute5tupleIJiiiiEEENS1_10collective13CollectiveMmaINS1_35MainloopSm100TmaUmmaWarpSpecializedILi3ELi2ELi4ENS5_IJNS4_1CILi8EEENSA_ILi1EEESC_EEEEENS5_IJNSA_ILi128EEESF_NSA_ILi64EEEEEENS_6half_tENS5_IJSC_llEEESI_NS5_IJlSC_lEEENS4_8TiledMMAINS4_8MMA_AtomIJNS4_26SM100_MMA_F16BF16_2x1SM_SSISI_SI_fLi128ELi128ELNS4_4UMMA5MajorE1ELSP_0ELNSO_7ScaleInE0ELSQ_0EEEEEENS4_6LayoutINS5_IJSC_SC_SC_EEENS5_IJNSA_ILi0EEESV_SV_EEEEENS5_IJNS4_10UnderscoreESY_SY_EEEEENS4_18SM100_TMA_2SM_LOADENS4_14ComposedLayoutINS4_7SwizzleILi3ELi4ELi3EEENS4_18smem_ptr_flag_bitsILi16EEENST_INS5_IJSG_SB_EEENS5_IJSC_SG_EEEEEEEvNS4_8identityENS4_28SM100_TMA_2SM_LOAD_MULTICASTENS12_IS14_S16_NST_INS5_IJSB_SG_EEENS5_IJSG_SC_EEEEEEEvS1B_EENS_8epilogue10collective18CollectiveEpilogueINS1I_23Sm100TmaWarpSpecializedILi4ELi2ELi16ELb1ELb0EEEJNS5_IJSG_SF_SG_EEENS5_IJNST_ISG_SC_EENST_INS5_IJNSA_ILi16EEENSA_ILi2EEEEEES18_EEEEESI_SK_SI_SK_NS1I_6fusion15FusionCallbacksIS1M_NS1U_17LinearCombinationISI_fSI_fLNS_15FloatRoundStyleE2EEES1N_S1T_JEEENS4_5SM1004TMEM4LOAD26SM100_TMEM_LOAD_32dp32b16xENS4_13SM90_TMA_LOADENS12_INS13_ILi1ELi4ELi3EEES16_NST_INS5_IJSB_S1P_EEENS5_IJS1P_SC_EEEEEEENS4_39AutoVectorizingCopyWithAssumedAlignmentILi128EEENS4_14SM90_TMA_STOREES29_S2B_S2B_EEEvvEEEEvNT_6ParamsE,@"STO_CUDA_ENTRY STV_DEFAULT"
_ZN7cutlass13device_kernelINS_4gemm6kernel13GemmUniversalIN4cute5tupleIJiiiiEEENS1_10collective13CollectiveMmaINS1_35MainloopSm100TmaUmmaWarpSpecializedILi3ELi2ELi4ENS5_IJNS4_1CILi8EEENSA_ILi1EEESC_EEEEENS5_IJNSA_ILi128EEESF_NSA_ILi64EEEEEENS_6half_tENS5_IJSC_llEEESI_NS5_IJlSC_lEEENS4_8TiledMMAINS4_8MMA_AtomIJNS4_26SM100_MMA_F16BF16_2x1SM_SSISI_SI_fLi128ELi128ELNS4_4UMMA5MajorE1ELSP_0ELNSO_7ScaleInE0ELSQ_0EEEEEENS4_6LayoutINS5_IJSC_SC_SC_EEENS5_IJNSA_ILi0EEESV_SV_EEEEENS5_IJNS4_10UnderscoreESY_SY_EEEEENS4_18SM100_TMA_2SM_LOADENS4_14ComposedLayoutINS4_7SwizzleILi3ELi4ELi3EEENS4_18smem_ptr_flag_bitsILi16EEENST_INS5_IJSG_SB_EEENS5_IJSC_SG_EEEEEEEvNS4_8identityENS4_28SM100_TMA_2SM_LOAD_MULTICASTENS12_IS14_S16_NST_INS5_IJSB_SG_EEENS5_IJSG_SC_EEEEEEEvS1B_EENS_8epilogue10collective18CollectiveEpilogueINS1I_23Sm100TmaWarpSpecializedILi4ELi2ELi16ELb1ELb0EEEJNS5_IJSG_SF_SG_EEENS5_IJNST_ISG_SC_EENST_INS5_IJNSA_ILi16EEENSA_ILi2EEEEEES18_EEEEESI_SK_SI_SK_NS1I_6fusion15FusionCallbacksIS1M_NS1U_17LinearCombinationISI_fSI_fLNS_15FloatRoundStyleE2EEES1N_S1T_JEEENS4_5SM1004TMEM4LOAD26SM100_TMEM_LOAD_32dp32b16xENS4_13SM90_TMA_LOADENS12_INS13_ILi1ELi4ELi3EEES16_NST_INS5_IJSB_S1P_EEENS5_IJS1P_SC_EEEEEEENS4_39AutoVectorizingCopyWithAssumedAlignmentILi128EEENS4_14SM90_TMA_STOREES29_S2B_S2B_EEEvvEEEEvNT_6ParamsE:
[----:B------:R-:W1:Y:S01]  /*0000*/  LDC R1, c[0x0][0x37c] ;  /* 0x0000df00ff017b82 */ /* 0x000e620000000800 */
[----:B------:R-:W2:Y:S01]  /*0010*/  S2R R60, SR_TID.X ;  /* 0x00000000003c7919 */ /* 0x000ea20000002100 */
[----:B------:R-:W3:Y:S06]  /*0020*/  LDCU.64 UR8, c[0x0][0x890] ;  /* 0x00011200ff0877ac */ /* 0x000eec0008000a00 */
[----:B------:R-:W4:Y:S01]  /*0030*/  S2UR UR47, SR_CgaCtaId ;  /* 0x00000000002f79c3 */ /* 0x000f220000008800 */
[----:B------:R-:W-:Y:S02]  /*0040*/  PRMT R46, RZ, 0x7610, R46 ;  /* 0x00007610ff2e7816 */ /* 0x000fe4000000002e */
[----:B------:R-:W-:Y:S01]  /*0050*/  ELECT P1, URZ, PT ;  /* 0x0000000000ff782f */ /* 0x000fe20003820000 */
[----:B---3--:R-:W-:-:S04]  /*0060*/  UISETP.NE.U32.AND UP0, UPT, UR8, URZ, UPT ;  /* 0x000000ff0800728c */ /* 0x008fc8000bf05070 */
[----:B------:R-:W-:Y:S02]  /*0070*/  UISETP.NE.AND.EX UP0, UPT, UR9, URZ, UPT, UP0 ;  /* 0x000000ff0900728c */ /* 0x000fe4000bf05300 */
[----:B----4-:R-:W-:Y:S02]  /*0080*/  ULOP3.LUT UR48, UR47, 0x1, URZ, 0xc0, !UPT ;  /* 0x000000012f307892 */ /* 0x010fe4000f8ec0ff */
[----:B------:R-:W-:Y:S01]  /*0090*/  ULOP3.LUT UR49, UR47, 0x1, URZ, 0x3c, !UPT ;  /* 0x000000012f317892 */ /* 0x000fe2000f8e3cff */
[----:B--2---:R-:W-:-:S05]  /*00a0*/  SHF.R.U32.HI R47, RZ, 0x5, R60 ;  /* 0x00000005ff2f7819 */ /* 0x004fca000001163c */
[----:B------:R-:W2:Y:S02]  /*00b0*/  SHFL.IDX PT, R0, R47, RZ, 0x1f ;  /* 0x00001fff2f007589 */ /* 0x000ea400000e0000 */
[----:B--2---:R-:W-:Y:S01]  /*00c0*/  R2UR UR18, R0 ;  /* 0x00000000001272ca */ /* 0x004fe200000e0000 */
[----:B-1----:R-:W-:-:S14]  /*00d0*/  BRA.U UP0, `(.L_x_0) ;  /* 0x0000000100307547 */ /* 0x002fdc000b800000 */
[----:B------:R-:W1:Y:S02]  /*00e0*/  LDCU.64 UR4, c[0x0][0x888] ;  /* 0x00011100ff0477ac */ /* 0x000e640008000a00 */
[----:B-1----:R-:W-:-:S04]  /*00f0*/  UISETP.NE.U32.AND UP0, UPT, UR4, URZ, UPT ;  /* 0x000000ff0400728c */ /* 0x002fc8000bf05070 */
[----:B------:R-:W-:-:S09]  /*0100*/  UISETP.NE.AND.EX UP0, UPT, UR5, URZ, UPT, UP0 ;  /* 0x000000ff0500728c */ /* 0x000fd2000bf05300 */
[----:B------:R-:W-:Y:S05]  /*0110*/  BRA.U !UP0, `(.L_x_1) ;  /* 0x0000000108147547 */ /* 0x000fea000b800000 */
[----:B------:R-:W1:Y:S01]  /*0120*/  LDC.64 R2, c[0x0][0x888] ;  /* 0x00022200ff027b82 */ /* 0x000e620000000a00 */
[----:B------:R-:W1:Y:S02]  /*0130*/  LDCU.64 UR4, c[0x0][0x358] ;  /* 0x00006b00ff0477ac */ /* 0x000e640008000a00 */
[----:B-1----:R1:W5:Y:S01]  /*0140*/  LDG.E R27, desc[UR4][R2.64] ;  /* 0x00000004021b7981 */ /* 0x002362000c1e1900 */
[----:B------:R-:W-:Y:S01]  /*0150*/  HFMA2 R46, -RZ, RZ, 0, 5.9604644775390625e-08 ;  /* 0x00000001ff2e7431 */ /* 0x000fe200000001ff */
[----:B------:R-:W-:Y:S05]  /*0160*/  BRA `(.L_x_0) ;  /* 0x00000000000c7947 */ /* 0x000fea0003800000 */
.L_x_1:
[----:B------:R-:W1:Y:S01]  /*0170*/  LDCU UR4, c[0x0][0x880] ;  /* 0x00011000ff0477ac */ /* 0x000e620008000800 */
[----:B------:R-:W-:Y:S01]  /*0180*/  HFMA2 R46, -RZ, RZ, 0, 5.9604644775390625e-08 ;  /* 0x00000001ff2e7431 */ /* 0x000fe200000001ff */
[----:B-1----:R-:W-:-:S07]  /*0190*/  MOV R27, UR4 ;  /* 0x00000004001b7c02 */ /* 0x002fce0008000f00 */
.L_x_0:
[----:B------:R-:W2:Y:S02]  /*01a0*/  LDCU.64 UR4, c[0x0][0x8b0] ;  /* 0x00011600ff0477ac */ /* 0x000ea40008000a00 */
[----:B--2---:R-:W-:-:S04]  /*01b0*/  UISETP.NE.U32.AND UP0, UPT, UR4, URZ, UPT ;  /* 0x000000ff0400728c */ /* 0x004fc8000bf05070 */
[----:B------:R-:W-:-:S09]  /*01c0*/  UISETP.NE.AND.EX UP0, UPT, UR5, URZ, UPT, UP0 ;  /* 0x000000ff0500728c */ /* 0x000fd2000bf05300 */
[----:B------:R-:W-:Y:S05]  /*01d0*/  BRA.U UP0, `(.L_x_2) ;  /* 0x0000000100287547 */ /* 0x000fea000b800000 */
[----:B------:R-:W2:Y:S02]  /*01e0*/  LDCU.64 UR4, c[0x0][0x8a8] ;  /* 0x00011500ff0477ac */ /* 0x000ea40008000a00 */
[----:B--2---:R-:W-:-:S04]  /*01f0*/  UISETP.NE.U32.AND UP0, UPT, UR4, URZ, UPT ;  /* 0x000000ff0400728c */ /* 0x004fc8000bf05070 */
[----:B------:R-:W-:-:S09]  /*0200*/  UISETP.NE.AND.EX UP0, UPT, UR5, URZ, UPT, UP0 ;  /* 0x000000ff0500728c */ /* 0x000fd2000bf05300 */
[----:B------:R-:W-:Y:S05]  /*0210*/  BRA.U !UP0, `(.L_x_3) ;  /* 0x0000000108107547 */ /* 0x000fea000b800000 */
[----:B------:R-:W2:Y:S01]  /*0220*/  LDC.64 R24, c[0x0][0x8a8] ;  /* 0x00022a00ff187b82 */ /* 0x000ea20000000a00 */
[----:B------:R-:W2:Y:S02]  /*0230*/  LDCU.64 UR4, c[0x0][0x358] ;  /* 0x00006b00ff0477ac */ /* 0x000ea40008000a00 */
[----:B--2---:R2:W5:Y:S01]  /*0240*/  LDG.E R24, desc[UR4][R24.64] ;  /* 0x0000000418187981 */ /* 0x004562000c1e1900 */
[----:B------:R-:W-:Y:S05]  /*0250*/  BRA `(.L_x_2) ;  /* 0x0000000000087947 */ /* 0x000fea0003800000 */
.L_x_3:
[----:B------:R-:W2:Y:S02]  /*0260*/  LDCU UR4, c[0x0][0x8a0] ;  /* 0x00011400ff0477ac */ /* 0x000ea40008000800 */
[----:B--2---:R-:W-:Y:S02]  /*0270*/  MOV R24, UR4 ;  /* 0x0000000400187c02 */ /* 0x004fe40008000f00 */
.L_x_2:
[----:B------:R-:W-:Y:S01]  /*0280*/  IMAD.U32 R0, RZ, RZ, UR18 ;  /* 0x00000012ff007e24 */ /* 0x000fe2000f8e00ff */
[----:B------:R-:W-:Y:S04]  /*0290*/  BSSY.RECONVERGENT B0, `(.L_x_4) ;  /* 0x000000c000007945 */ /* 0x000fe80003800200 */
[C---:B------:R-:W-:Y:S02]  /*02a0*/  ISETP.NE.OR P2, PT, R0.reuse, 0x1, !P1 ;  /* 0x000000010000780c */ /* 0x040fe40004f45670 */
[----:B------:R-:W-:-:S11]  /*02b0*/  ISETP.NE.OR P0, PT, R0, 0x3, !P1 ;  /* 0x000000030000780c */ /* 0x000fd60004f05670 */
[----:B------:R-:W-:Y:S05]  /*02c0*/  @P2 BRA `(.L_x_5) ;  /* 0x0000000000202947 */ /* 0x000fea0003800000 */
[----:B------:R-:W3:Y:S02]  /*02d0*/  LDCU.64 UR4, c[0x0][0x348] ;  /* 0x00006900ff0477ac */ /* 0x000ee40008000a00 */
[----:B---3--:R-:W-:Y:S02]  /*02e0*/  UIADD3 UR6, UP1, UPT, UR4, 0x80, URZ ;  /* 0x0000008004067890 */ /* 0x008fe4000ff3e0ff */
[----:B------:R-:W-:Y:S02]  /*02f0*/  UIADD3 UR4, UP0, UPT, UR4, 0x180, URZ ;  /* 0x0000018004047890 */ /* 0x000fe4000ff1e0ff */
[----:B------:R-:W-:Y:S02]  /*0300*/  UIADD3.X UR7, UPT, UPT, URZ, UR5, URZ, UP1, !UPT ;  /* 0x00000005ff077290 */ /* 0x000fe40008ffe4ff */
[----:B------:R-:W-:-:S07]  /*0310*/  UIADD3.X UR5, UPT, UPT, URZ, UR5, URZ, UP0, !UPT ;  /* 0x00000005ff057290 */ /* 0x000fce00087fe4ff */
[----:B------:R3:W-:Y:S02]  /*0320*/  UTMACCTL.PF [UR6] ;  /* 0x00000000060079b9 */ /* 0x0007e40008040000 */
[----:B------:R3:W-:Y:S02]  /*0330*/  UTMACCTL.PF [UR4] ;  /* 0x00000000040079b9 */ /* 0x0007e40008040000 */
[----:B---3--:R-:W-:Y:S01]  /*0340*/  NOP ;  /* 0x0000000000007918 */ /* 0x008fe20000000000 */
.L_x_5:
[----:B------:R-:W-:Y:S05]  /*0350*/  BSYNC.RECONVERGENT B0 ;  /* 0x0000000000007941 */ /* 0x000fea0003800200 */
.L_x_4:
[----:B------:R-:W-:Y:S04]  /*0360*/  BSSY.RECONVERGENT B0, `(.L_x_6) ;  /* 0x000000a000007945 */ /* 0x000fe80003800200 */
        /* <DEDUP_REMOVED lines=9> */
.L_x_7:
[----:B------:R-:W-:Y:S05]  /*0400*/  BSYNC.RECONVERGENT B0 ;  /* 0x0000000000007941 */ /* 0x000fea0003800200 */
.L_x_6:
[----:B------:R-:W3:Y:S01]  /*0410*/  LDCU.64 UR4, c[0x0][0x888] ;  /* 0x00011100ff0477ac */ /* 0x000ee20008000a00 */
[----:B------:R-:W-:Y:S02]  /*0420*/  UISETP.EQ.U32.AND UP2, UPT, UR8, URZ, UPT ;  /* 0x000000ff0800728c */ /* 0x000fe4000bf42070 */
[----:B------:R-:W-:Y:S02]  /*0430*/  UPLOP3.LUT UP4, UPT, UPT, UPT, UPT, 0x80, 0x8 ;  /* 0x000000000008789c */ /* 0x000fe40003f8f070 */
[----:B---3--:R-:W-:-:S04]  /*0440*/  UISETP.NE.U32.AND UP0, UPT, UR4, URZ, UPT ;  /* 0x000000ff0400728c */ /* 0x008fc8000bf05070 */
[----:B------:R-:W-:-:S04]  /*0450*/  UISETP.NE.AND.EX UP1, UPT, UR5, URZ, UPT, UP0 ;  /* 0x000000ff0500728c */ /* 0x000fc8000bf25300 */
[----:B------:R-:W-:-:S04]  /*0460*/  UISETP.EQ.OR.EX UP3, UPT, UR9, URZ, !UP1, UP2 ;  /* 0x000000ff0900728c */ /* 0x000fc8000cf62720 */
[----:B------:R-:W-:-:S06]  /*0470*/  UP2UR UR4, UPR, URZ, 0x8 ;  /* 0x00000008ff047883 */ /* 0x000fcc0008000000 */
[----:B------:R-:W-:Y:S01]  /*0480*/  MOV R51, UR4 ;  /* 0x0000000400337c02 */ /* 0x000fe20008000f00 */
[----:B------:R-:W-:Y:S06]  /*0490*/  BRA.U !UP3, `(.L_x_8) ;  /* 0x000000010b207547 */ /* 0x000fec000b800000 */
[----:B------:R-:W-:Y:S01]  /*04a0*/  UISETP.NE.U32.AND UP2, UPT, UR8, URZ, UPT ;  /* 0x000000ff0800728c */ /* 0x000fe2000bf45070 */
[----:B-----5:R-:W-:Y:S01]  /*04b0*/  FSETP.NEU.AND P0, PT, R27, RZ, PT ;  /* 0x000000ff1b00720b */ /* 0x020fe20003f0d000 */
[----:B------:R-:W-:Y:S02]  /*04c0*/  USEL UR4, URZ, 0xffffffff, UP1 ;  /* 0xffffffffff047887 */ /* 0x000fe40008800000 */
[----:B------:R-:W-:-:S10]  /*04d0*/  UISETP.NE.AND.EX UP2, UPT, UR9, URZ, UPT, UP2 ;  /* 0x000000ff0900728c */ /* 0x000fd4000bf45320 */
[----:B------:R-:W-:Y:S01]  /*04e0*/  VOTEU.ANY UP0, P0 ;  /* 0x0000000000ff7886 */ /* 0x000fe20000000100 */
[----:B------:R-:W-:-:S04]  /*04f0*/  @!UP2 USEL UR4, URZ, 0xffffffff, UP0 ;  /* 0xffffffffff04a887 */ /* 0x000fc80008000000 */
[----:B------:R-:W-:-:S04]  /*0500*/  ULOP3.LUT UR4, UR4, 0x1, URZ, 0xc0, !UPT ;  /* 0x0000000104047892 */ /* 0x000fc8000f8ec0ff */
[----:B------:R-:W-:-:S11]  /*0510*/  UISETP.NE.U32.AND UP4, UPT, UR4, 0x1, UPT ;  /* 0x000000010400788c */ /* 0x000fd6000bf85070 */
.L_x_8:
[----:B------:R-:W3:Y:S01]  /*0520*/  SHFL.IDX PT, R0, R47, RZ, 0x1f ;  /* 0x00001fff2f007589 */ /* 0x000ee200000e0000 */
[----:B------:R-:W-:-:S04]  /*0530*/  UISETP.NE.AND UP0, UPT, UR18, 0x2, UPT ;  /* 0x000000021200788c */ /* 0x000fc8000bf05270 */
[----:B------:R-:W-:Y:S02]  /*0540*/  UISETP.EQ.AND UP2, UPT, UR48, URZ, !UP0 ;  /* 0x000000ff3000728c */ /* 0x000fe4000c742270 */
[----:B------:R-:W-:-:S04]  /*0550*/  USEL UR55, URZ, 0x1, UP0 ;  /* 0x00000001ff377887 */ /* 0x000fc80008000000 */
[----:B------:R-:W-:Y:S02]  /*0560*/  PLOP3.LUT P3, PT, P1, PT, UP2, 0x80, 0x8 ;  /* 0x000000000008781c */ /* 0x000fe40000f6f028 */
[----:B---3--:R-:W-:-:S13]  /*0570*/  ISETP.NE.AND P0, PT, R0, RZ, PT ;  /* 0x000000ff0000720c */ /* 0x008fda0003f05270 */
[----:B------:R-:W-:Y:S05]  /*0580*/  @P0 BRA `(.L_x_9) ;  /* 0x00000000004c0947 */ /* 0x000fea0003800000 */
[----:B------:R-:W-:Y:S01]  /*0590*/  UMOV UR4, 0x400 ;  /* 0x0000040000047882 */ /* 0x000fe20000000000 */
[----:B------:R-:W-:Y:S01]  /*05a0*/  UMOV UR8, 0x1 ;  /* 0x0000000100087882 */ /* 0x000fe20000000000 */
[----:B------:R-:W-:Y:S01]  /*05b0*/  UMOV UR6, 0x4 ;  /* 0x0000000400067882 */ /* 0x000fe20000000000 */
[----:B------:R-:W-:Y:S02]  /*05c0*/  ULEA UR4, UR47, UR4, 0x18 ;  /* 0x000000042f047291 */ /* 0x000fe4000f8ec0ff */
[----:B------:R-:W-:-:S04]  /*05d0*/  UIADD3 UR8, UPT, UPT, -UR8, 0x100000, URZ ;  /* 0x0010000008087890 */ /* 0x000fc8000fffe1ff */
[----:B------:R-:W-:Y:S02]  /*05e0*/  USHF.L.U32 UR9, UR8, 0xb, URZ ;  /* 0x0000000b08097899 */ /* 0x000fe400080006ff */
[----:B------:R-:W-:Y:S02]  /*05f0*/  USHF.L.U32 UR8, UR8, 0x1, URZ ;  /* 0x0000000108087899 */ /* 0x000fe400080006ff */
[----:B------:R-:W-:-:S04]  /*0600*/  UIADD3 UR6, UPT, UPT, -UR6, 0x100000, URZ ;  /* 0x0010000006067890 */ /* 0x000fc8000fffe1ff */
[----:B------:R-:W-:Y:S02]  /*0610*/  USHF.L.U32 UR7, UR6, 0xb, URZ ;  /* 0x0000000b06077899 */ /* 0x000fe400080006ff */
[----:B------:R-:W-:Y:S01]  /*0620*/  USHF.L.U32 UR6, UR6, 0x1, URZ ;  /* 0x0000000106067899 */ /* 0x000fe200080006ff */
[----:B------:R-:W-:Y:S01]  /*0630*/  ELECT P0, URZ, PT ;  /* 0x0000000000ff782f */ /* 0x000fe20003800000 */
[----:B------:R-:W3:Y:S02]  /*0640*/  FENCE.VIEW.ASYNC.S ;  /* 0x00000000000073c6 */ /* 0x000ee40000000000 */
[----:B---3--:R3:W4:Y:S08]  /*0650*/  SYNCS.EXCH.64 URZ, [UR4], UR8 ;  /* 0x0000000804ff75b2 */ /* 0x0087300008000100 */
[----:B------:R3:W1:Y:S01]  /*0660*/  SYNCS.EXCH.64 URZ, [UR4+0x18], UR6 ;  /* 0x0000180604ff75b2 */ /* 0x0006620008000100 */
[----:B------:R3:W1:Y:S01]  /*0670*/  SYNCS.EXCH.64 URZ, [UR4+0x8], UR8 ;  /* 0x0000080804ff75b2 */ /* 0x0006620008000100 */
[----:B------:R3:W1:Y:S01]  /*0680*/  SYNCS.EXCH.64 URZ, [UR4+0x20], UR6 ;  /* 0x0000200604ff75b2 */ /* 0x0006620008000100 */
[----:B------:R3:W1:Y:S01]  /*0690*/  SYNCS.EXCH.64 URZ, [UR4+0x10], UR8 ;  /* 0x0000100804ff75b2 */ /* 0x0006620008000100 */
[----:B------:R3:W1:Y:S01]  /*06a0*/  SYNCS.EXCH.64 URZ, [UR4+0x28], UR6 ;  /* 0x0000280604ff75b2 */ /* 0x0006620008000100 */
[----:B------:R-:W-:Y:S01]  /*06b0*/  NOP ;  /* 0x0000000000007918 */ /* 0x000fe20000000000 */
.L_x_9:
[----:B------:R-:W2:Y:S01]  /*06c0*/  SHFL.IDX PT, R0, R47, RZ, 0x1f ;  /* 0x00001fff2f007589 */ /* 0x000ea200000e0000 */
[----:B------:R-:W-:Y:S01]  /*06d0*/  NOP ;  /* 0x0000000000007918 */ /* 0x000fe20000000000 */
[----:B--2---:R-:W-:-:S13]  /*06e0*/  ISETP.NE.AND P0, PT, R0, 0x1, PT ;  /* 0x000000010000780c */ /* 0x004fda0003f05270 */
[----:B------:R-:W-:Y:S05]  /*06f0*/  @P0 BRA `(.L_x_10) ;  /* 0x0000000000540947 */ /* 0x000fea0003800000 */
[----:B---3--:R-:W-:Y:S01]  /*0700*/  UMOV UR4, 0x400 ;  /* 0x0000040000047882 */ /* 0x008fe20000000000 */
        /* <DEDUP_REMOVED lines=10> */
[----:B------:R-:W2:Y:S02]  /*07b0*/  FENCE.VIEW.ASYNC.S ;  /* 0x00000000000073c6 */ /* 0x000ea40000000000 */
[----:B--2---:R2:W3:Y:S08]  /*07c0*/  SYNCS.EXCH.64 URZ, [UR4+0x30], UR8 ;  /* 0x0000300804ff75b2 */ /* 0x0044f00008000100 */
[----:B------:R2:W1:Y:S01]  /*07d0*/  SYNCS.EXCH.64 URZ, [UR4+0x50], UR6 ;  /* 0x0000500604ff75b2 */ /* 0x0004620008000100 */
[----:B------:R2:W1:Y:S01]  /*07e0*/  SYNCS.EXCH.64 URZ, [UR4+0x38], UR8 ;  /* 0x0000380804ff75b2 */ /* 0x0004620008000100 */
[----:B------:R2:W1:Y:S01]  /*07f0*/  SYNCS.EXCH.64 URZ, [UR4+0x58], UR6 ;  /* 0x0000580604ff75b2 */ /* 0x0004620008000100 */
[----:B------:R2:W1:Y:S01]  /*0800*/  SYNCS.EXCH.64 URZ, [UR4+0x40], UR8 ;  /* 0x0000400804ff75b2 */ /* 0x0004620008000100 */
[----:B------:R2:W1:Y:S01]  /*0810*/  SYNCS.EXCH.64 URZ, [UR4+0x60], UR6 ;  /* 0x0000600604ff75b2 */ /* 0x0004620008000100 */
[----:B------:R2:W1:Y:S01]  /*0820*/  SYNCS.EXCH.64 URZ, [UR4+0x48], UR8 ;  /* 0x0000480804ff75b2 */ /* 0x0004620008000100 */
[----:B------:R2:W1:Y:S01]  /*0830*/  SYNCS.EXCH.64 URZ, [UR4+0x68], UR6 ;  /* 0x0000680604ff75b2 */ /* 0x0004620008000100 */
[----:B------:R-:W-:Y:S01]  /*0840*/  NOP ;  /* 0x0000000000007918 */ /* 0x000fe20000000000 */
.L_x_10:
[----:B------:R-:W4:Y:S01]  /*0850*/  SHFL.IDX PT, R0, R47, RZ, 0x1f ;  /* 0x00001fff2f007589 */ /* 0x000f2200000e0000 */
[----:B------:R-:W-:Y:S01]  /*0860*/  NOP ;  /* 0x0000000000007918 */ /* 0x000fe20000000000 */
[----:B----4-:R-:W-:-:S13]  /*0870*/  ISETP.NE.AND P0, PT, R0, 0x3, PT ;  /* 0x000000030000780c */ /* 0x010fda0003f05270 */
[----:B------:R-:W-:Y:S05]  /*0880*/  @P0 BRA `(.L_x_11) ;  /* 0x00000000002c0947 */ /* 0x000fea0003800000 */
[----:B--23--:R-:W-:Y:S01]  /*0890*/  UMOV UR6, 0x400 ;  /* 0x0000040000067882 */ /* 0x00cfe20000000000 */
[----:B------:R-:W-:Y:S01]  /*08a0*/  UMOV UR4, 0x20 ;  /* 0x0000002000047882 */ /* 0x000fe20000000000 */
[----:B------:R-:W-:Y:S02]  /*08b0*/  ULEA UR6, UR47, UR6, 0x18 ;  /* 0x000000062f067291 */ /* 0x000fe4000f8ec0ff */
[----:B------:R-:W-:-:S04]  /*08c0*/  UIADD3 UR4, UPT, UPT, -UR4, 0x100000, URZ ;  /* 0x0010000004047890 */ /* 0x000fc8000fffe1ff */
[----:B------:R-:W-:Y:S02]  /*08d0*/  USHF.L.U32 UR5, UR4, 0xb, URZ ;  /* 0x0000000b04057899 */ /* 0x000fe400080006ff */
[----:B------:R-:W-:Y:S01]  /*08e0*/  USHF.L.U32 UR4, UR4, 0x1, URZ ;  /* 0x0000000104047899 */ /* 0x000fe200080006ff */
[----:B------:R-:W-:Y:S01]  /*08f0*/  ELECT P0, URZ, PT ;  /* 0x0000000000ff782f */ /* 0x000fe20003800000 */
[----:B------:R-:W2:Y:S10]  /*0900*/  FENCE.VIEW.ASYNC.S ;  /* 0x00000000000073c6 */ /* 0x000eb40000000000 */
[----:B--2---:R4:W2:Y:S01]  /*0910*/  SYNCS.EXCH.64 URZ, [UR6+0x70], UR4 ;  /* 0x0000700406ff75b2 */ /* 0x0048a20008000100 */
[----:B------:R4:W3:Y:S02]  /*0920*/  SYNCS.EXCH.64 URZ, [UR6+0x78], UR4 ;  /* 0x0000780406ff75b2 */ /* 0x0008e40008000100 */
[----:B----4-:R-:W-:Y:S01]  /*0930*/  NOP ;  /* 0x0000000000007918 */ /* 0x010fe20000000000 */
.L_x_11:
[----:B------:R-:W4:Y:S01]  /*0940*/  SHFL.IDX PT, R0, R47, RZ, 0x1f ;  /* 0x00001fff2f007589 */ /* 0x000f2200000e0000 */
[----:B------:R-:W-:Y:S01]  /*0950*/  NOP ;  /* 0x0000000000007918 */ /* 0x000fe20000000000 */
[----:B----4-:R-:W-:-:S13]  /*0960*/  ISETP.NE.AND P0, PT, R0, 0x4, PT ;  /* 0x000000040000780c */ /* 0x010fda0003f05270 */
[----:B------:R-:W-:Y:S05]  /*0970*/  @P0 BRA `(.L_x_12) ;  /* 0x0000000000480947 */ /* 0x000fea0003800000 */
[----:B--23--:R-:W-:Y:S01]  /*0980*/  UMOV UR4, 0x720 ;  /* 0x0000072000047882 */ /* 0x00cfe20000000000 */
[----:B------:R-:W-:Y:S01]  /*0990*/  UMOV UR6, 0x400 ;  /* 0x0000040000067882 */ /* 0x000fe20000000000 */
[----:B------:R-:W-:Y:S01]  /*09a0*/  USEL UR4, UR4, 0x620, UP4 ;  /* 0x0000062004047887 */ /* 0x000fe2000a000000 */
        /* <DEDUP_REMOVED lines=10> */
[----:B--2---:R4:W2:Y:S08]  /*0a50*/  SYNCS.EXCH.64 URZ, [UR6+0x80], UR8 ;  /* 0x0000800806ff75b2 */ /* 0x0048b00008000100 */
[----:B------:R4:W3:Y:S01]  /*0a60*/  SYNCS.EXCH.64 URZ, [UR6+0x90], UR4 ;  /* 0x0000900406ff75b2 */ /* 0x0008e20008000100 */
[----:B------:R4:W1:Y:S01]  /*0a70*/  SYNCS.EXCH.64 URZ, [UR6+0x88], UR8 ;  /* 0x0000880806ff75b2 */ /* 0x0008620008000100 */
[----:B------:R4:W1:Y:S02]  /*0a80*/  SYNCS.EXCH.64 URZ, [UR6+0x98], UR4 ;  /* 0x0000980406ff75b2 */ /* 0x0008640008000100 */
[----:B----4-:R-:W-:Y:S01]  /*0a90*/  NOP ;  /* 0x0000000000007918 */ /* 0x010fe20000000000 */
.L_x_12:
[----:B------:R-:W4:Y:S01]  /*0aa0*/  SHFL.IDX PT, R0, R47, RZ, 0x1f ;  /* 0x00001fff2f007589 */ /* 0x000f2200000e0000 */
[----:B------:R-:W-:Y:S01]  /*0ab0*/  NOP ;  /* 0x0000000000007918 */ /* 0x000fe20000000000 */
[----:B----4-:R-:W-:-:S13]  /*0ac0*/  ISETP.NE.AND P0, PT, R0, 0x5, PT ;  /* 0x000000050000780c */ /* 0x010fda0003f05270 */
[----:B------:R-:W-:Y:S05]  /*0ad0*/  @P0 BRA `(.L_x_13) ;  /* 0x0000000000540947 */ /* 0x000fea0003800000 */
[----:B--23--:R-:W-:Y:S01]  /*0ae0*/  UMOV UR4, 0x400 ;  /* 0x0000040000047882 */ /* 0x00cfe20000000000 */
        /* <DEDUP_REMOVED lines=14> */
[----:B------:R4:W1:Y:S01]  /*0bd0*/  SYNCS.EXCH.64 URZ, [UR4+0xc8], UR8 ;  /* 0x0000c80804ff75b2 */ /* 0x0008620008000100 */
[----:B------:R4:W1:Y:S01]  /*0be0*/  SYNCS.EXCH.64 URZ, [UR4+0xb0], UR6 ;  /* 0x0000b00604ff75b2 */ /* 0x0008620008000100 */
[----:B------:R4:W1:Y:S01]  /*0bf0*/  SYNCS.EXCH.64 URZ, [UR4+0xd0], UR8 ;  /* 0x0000d00804ff75b2 */ /* 0x0008620008000100 */
[----:B------:R4:W1:Y:S01]  /*0c00*/  SYNCS.EXCH.64 URZ, [UR4+0xb8], UR6 ;  /* 0x0000b80604ff75b2 */ /* 0x0008620008000100 */
[----:B------:R4:W1:Y:S02]  /*0c10*/  SYNCS.EXCH.64 URZ, [UR4+0xd8], UR8 ;  /* 0x0000d80804ff75b2 */ /* 0x0008640008000100 */
[----:B----4-:R-:W-:Y:S01]  /*0c20*/  NOP ;  /* 0x0000000000007918 */ /* 0x010fe20000000000 */
.L_x_13:
[----:B------:R-:W4:Y:S01]  /*0c30*/  SHFL.IDX PT, R0, R47, RZ, 0x1f ;  /* 0x00001fff2f007589 */ /* 0x000f2200000e0000 */
[----:B------:R-:W-:Y:S01]  /*0c40*/  ISETP.NE.OR P1, PT, RZ, UR18, !P1 ;  /* 0x00000012ff007c0c */ /* 0x000fe2000cf25670 */
        /* <DEDUP_REMOVED lines=12> */
[----:B------:R4:W3:Y:S01]  /*0d10*/  SYNCS.EXCH.64 URZ, [UR4+0xf0], UR6 ;  /* 0x0000f00604ff75b2 */ /* 0x0008e20008000100 */
[----:B------:R4:W1:Y:S01]  /*0d20*/  SYNCS.EXCH.64 URZ, [UR4+0xe8], UR6 ;  /* 0x0000e80604ff75b2 */ /* 0x0008620008000100 */
[----:B------:R4:W1:Y:S02]  /*0d30*/  SYNCS.EXCH.64 URZ, [UR4+0xf8], UR6 ;  /* 0x0000f80604ff75b2 */ /* 0x0008640008000100 */
[----:B----4-:R-:W-:Y:S01]  /*0d40*/  NOP ;  /* 0x0000000000007918 */ /* 0x010fe20000000000 */
.L_x_14:
[----:B------:R-:W-:Y:S01]  /*0d50*/  VOTEU.ALL UP0, P1 ;  /* 0x0000000000ff7886 */ /* 0x000fe20000800000 */
[----:B--23--:R-:W-:Y:S01]  /*0d60*/  UMOV UR4, 0x20 ;  /* 0x0000002000047882 */ /* 0x00cfe20000000000 */
[----:B------:R-:W2:Y:S01]  /*0d70*/  LDCU UR7, c[0x0][0x36c] ;  /* 0x00006d80ff0777ac */ /* 0x000ea20008000800 */
[----:B------:R-:W-:Y:S01]  /*0d80*/  NOP ;  /* 0x0000000000007918 */ /* 0x000fe20000000000 */
[----:B------:R-:W-:Y:S01]  /*0d90*/  LOP3.LUT R0, R60, 0x1f, RZ, 0xc0, !PT ;  /* 0x0000001f3c007812 */ /* 0x000fe200078ec0ff */
[----:B------:R-:W-:Y:S01]  /*0da0*/  @!UP0 UMOV UR6, 0x400 ;  /* 0x0000040000068882 */ /* 0x000fe20000000000 */
[----:B------:R-:W-:-:S04]  /*0db0*/  @!UP0 UIADD3 UR4, UPT, UPT, -UR4, 0x100000, URZ ;  /* 0x0010000004048890 */ /* 0x000fc8000fffe1ff */
[----:B------:R-:W-:Y:S02]  /*0dc0*/  @!UP0 USHF.L.U32 UR5, UR4, 0xb, URZ ;  /* 0x0000000b04058899 */ /* 0x000fe400080006ff */
[----:B------:R-:W-:Y:S02]  /*0dd0*/  @!UP0 USHF.L.U32 UR4, UR4, 0x1, URZ ;  /* 0x0000000104048899 */ /* 0x000fe400080006ff */
[----:B------:R-:W-:Y:S01]  /*0de0*/  @!UP0 ULEA UR6, UR47, UR6, 0x18 ;  /* 0x000000062f068291 */ /* 0x000fe2000f8ec0ff */
[----:B------:R-:W-:Y:S01]  /*0df0*/  VOTEU.ALL UP0, P1 ;  /* 0x0000000000ff7886 */ /* 0x000fe20000800000 */
[----:B------:R-:W-:Y:S02]  /*0e00*/  UISETP.NE.AND UP5, UPT, UR18, URZ, UPT ;  /* 0x000000ff1200728c */ /* 0x000fe4000bfa5270 */
[----:B--2---:R-:W-:Y:S01]  /*0e10*/  UISETP.EQ.U32.AND UP6, UPT, UR7, 0x1, UPT ;  /* 0x000000010700788c */ /* 0x004fe2000bfc2070 */
[----:B------:R-:W2:Y:S07]  /*0e20*/  FENCE.VIEW.ASYNC.S ;  /* 0x00000000000073c6 */ /* 0x000eae0000000000 */
[----:B--2---:R2:W3:Y:S01]  /*0e30*/  @!UP0 SYNCS.EXCH.64 URZ, [UR6+0x100], UR4 ;  /* 0x0001000406ff85b2 */ /* 0x0044e20008000100 */
[----:B------:R-:W-:Y:S05]  /*0e40*/  BRA.U !UP6, `(.L_x_15) ;  /* 0x000000010e087547 */ /* 0x000fea000b800000 */
[----:B-1-3--:R-:W-:Y:S01]  /*0e50*/  UCGABAR_ARV ;  /* 0x00000000000079c7 */ /* 0x00afe20008000000 */
[----:B------:R-:W-:Y:S05]  /*0e60*/  BRA `(.L_x_16) ;  /* 0x0000000000047947 */ /* 0x000fea0003800000 */
.L_x_15:
[----:B-1-3--:R-:W-:Y:S01]  /*0e70*/  NOP ;  /* 0x0000000000007918 */ /* 0x00afe20000000000 */
.L_x_16:
[----:B------:R-:W1:Y:S01]  /*0e80*/  S2UR UR31, SR_CTAID.X ;  /* 0x00000000001f79c3 */ /* 0x000e620000002500 */
[----:B------:R-:W-:-:S05]  /*0e90*/  CS2R.32 R50, SR_CgaSize ;  /* 0x0000000000327805 */ /* 0x000fca0000008a00 */
[----:B------:R-:W-:-:S05]  /*0ea0*/  IMAD R50, R50, -0xa0, RZ ;  /* 0xffffff6032327824 */ /* 0x000fca00078e02ff */
[----:B--2---:R-:W-:-:S14]  /*0eb0*/  R2UR UR5, R50 ;  /* 0x00000000320572ca */ /* 0x004fdc00000e0000 */
[----:B------:R-:W2:Y:S01]  /*0ec0*/  LDCU UR5, c[0x0][UR5+0x2b0] ;  /* 0x00005600050577ac */ /* 0x000ea20008000800 */
[----:B------:R-:W-:-:S05]  /*0ed0*/  CS2R.32 R50, SR_CgaSize ;  /* 0x0000000000327805 */ /* 0x000fca0000008a00 */
[----:B------:R-:W-:-:S05]  /*0ee0*/  IMAD R50, R50, -0xa0, RZ ;  /* 0xffffff6032327824 */ /* 0x000fca00078e02ff */
[----:B------:R-:W-:-:S14]  /*0ef0*/  R2UR UR4, R50 ;  /* 0x00000000320472ca */ /* 0x000fdc00000e0000 */
[----:B------:R-:W3:Y:S01]  /*0f00*/  LDCU UR4, c[0x0][UR4+0x2b4] ;  /* 0x00005680040477ac */ /* 0x000ee20008000800 */
[----:B------:R-:W4:Y:S01]  /*0f10*/  S2UR UR30, SR_CTAID.Y ;  /* 0x00000000001e79c3 */ /* 0x000f220000002600 */
[----:B------:R-:W-:-:S05]  /*0f20*/  CS2R.32 R50, SR_CgaSize ;  /* 0x0000000000327805 */ /* 0x000fca0000008a00 */
[----:B------:R-:W-:-:S05]  /*0f30*/  IMAD R50, R50, -0xa0, RZ ;  /* 0xffffff6032327824 */ /* 0x000fca00078e02ff */
[----:B------:R-:W-:-:S14]  /*0f40*/  R2UR UR7, R50 ;  /* 0x00000000320772ca */ /* 0x000fdc00000e0000 */
[----:B------:R-:W3:Y:S01]  /*0f50*/  LDCU UR7, c[0x0][UR7+0x2a4] ;  /* 0x00005480070777ac */ /* 0x000ee20008000800 */
[----:B------:R-:W-:-:S05]  /*0f60*/  CS2R.32 R50, SR_CgaSize ;  /* 0x0000000000327805 */ /* 0x000fca0000008a00 */
[----:B------:R-:W-:-:S05]  /*0f70*/  IMAD R50, R50, -0xa0, RZ ;  /* 0xffffff6032327824 */ /* 0x000fca00078e02ff */
[----:B------:R-:W-:-:S14]  /*0f80*/  R2UR UR63, R50 ;  /* 0x00000000323f72ca */ /* 0x000fdc00000e0000 */
[----:B------:R-:W3:Y:S01]  /*0f90*/  LDCU UR63, c[0x0][UR63+0x2a0] ;  /* 0x000054003f3f77ac */ /* 0x000ee20008000800 */
[----:B------:R-:W-:Y:S01]  /*0fa0*/  UISETP.GT.U32.AND UP0, UPT, UR48, 0xffff, UPT ;  /* 0x0000ffff3000788c */ /* 0x000fe2000bf04070 */
[----:B------:R-:W3:Y:S01]  /*0fb0*/  LDCU UR19, c[0x0][0xb24] ;  /* 0x00016480ff1377ac */ /* 0x000ee20008000800 */
[----:B------:R-:W3:Y:S01]  /*0fc0*/  LDCU UR45, c[0x0][0xb24] ;  /* 0x00016480ff2d77ac */ /* 0x000ee20008000800 */
[----:B-1----:R-:W-:Y:S01]  /*0fd0*/  I2FP.F32.U32 R3, UR31 ;  /* 0x0000001f00037c45 */ /* 0x002fe20008201000 */
[----:B------:R-:W1:Y:S04]  /*0fe0*/  LDCU UR23, c[0x0][0xb30] ;  /* 0x00016600ff1777ac */ /* 0x000e680008000800 */
[----:B--2---:R-:W-:Y:S01]  /*0ff0*/  FMUL R3, R3, UR5 ;  /* 0x0000000503037c20 */ /* 0x004fe20008400000 */
[----:B------:R-:W-:Y:S01]  /*1000*/  USHF.L.U32 UR24, UR47, 0x9, URZ ;  /* 0x000000092f187899 */ /* 0x000fe200080006ff */
[----:B----4-:R-:W-:Y:S01]  /*1010*/  I2FP.F32.U32 R2, UR30 ;  /* 0x0000001e00027c45 */ /* 0x010fe20008201000 */
[----:B------:R-:W-:-:S03]  /*1020*/  USHF.L.U32 UR46, UR31, 0x6, URZ ;  /* 0x000000061f2e7899 */ /* 0x000fc600080006ff */
[----:B------:R-:W2:Y:S01]  /*1030*/  F2I.U32.TRUNC.NTZ R3, R3 ;  /* 0x0000000300037305 */ /* 0x000ea2000020f000 */
[----:B------:R-:W-:Y:S01]  /*1040*/  USEL UR21, UR48, 0xffff, !UP0 ;  /* 0x0000ffff30157887 */ /* 0x000fe2000c000000 */
[----:B---3--:R-:W-:-:S06]  /*1050*/  FMUL R2, R2, UR4 ;  /* 0x0000000402027c20 */ /* 0x008fcc0008400000 */
[----:B------:R-:W3:Y:S01]  /*1060*/  F2I.U32.TRUNC.NTZ R2, R2 ;  /* 0x0000000200027305 */ /* 0x000ee2000020f000 */
[----:B--2---:R-:W-:Y:S02]  /*1070*/  R2UR UR4, R3 ;  /* 0x00000000030472ca */ /* 0x004fe400000e0000 */
[----:B------:R-:W-:Y:S02]  /*1080*/  PRMT R3, RZ, 0x7610, R3 ;  /* 0x00007610ff037816 */ /* 0x000fe40000000003 */
[----:B---3--:R-:W-:Y:S02]  /*1090*/  R2UR UR6, R2 ;  /* 0x00000000020672ca */ /* 0x008fe400000e0000 */
[----:B------:R-:W-:-:S07]  /*10a0*/  PRMT R2, RZ, 0x7610, R2 ;  /* 0x00007610ff027816 */ /* 0x000fce0000000002 */
[----:B------:R-:W-:-:S04]  /*10b0*/  UIADD3 UR5, UPT, UPT, -UR4, URZ, URZ ;  /* 0x000000ff04057290 */ /* 0x000fc8000fffe1ff */
[----:B------:R-:W-:Y:S02]  /*10c0*/  UIMAD UR63, UR63, UR5, UR31 ;  /* 0x000000053f3f72a4 */ /* 0x000fe4000f8e021f */
[----:B------:R-:W-:-:S04]  /*10d0*/  UIADD3 UR4, UPT, UPT, -UR6, URZ, URZ ;  /* 0x000000ff06047290 */ /* 0x000fc8000fffe1ff */
[----:B------:R-:W-:-:S06]  /*10e0*/  UIMAD UR4, UR7, UR4, UR30 ;  /* 0x00000004070472a4 */ /* 0x000fcc000f8e021e */
[----:B------:R-:W-:Y:S01]  /*10f0*/  IMAD.U32 R50, RZ, RZ, UR4 ;  /* 0x00000004ff327e24 */ /* 0x000fe2000f8e00ff */
[----:B-1----:R-:W-:Y:S06]  /*1100*/  BRA.U UP5, `(.L_x_17) ;  /* 0x0000000105687547 */ /* 0x002fec000b800000 */
[----:B------:R-:W-:Y:S01]  /*1110*/  R2UR UR4, R50 ;  /* 0x00000000320472ca */ /* 0x000fe200000e0000 */
[----:B------:R-:W-:-:S12]  /*1120*/  ULOP3.LUT UR5, UR63, 0x4, URZ, 0x3c, !UPT ;  /* 0x000000043f057892 */ /* 0x000fd8000f8e3cff */
[----:B------:R-:W-:Y:S02]  /*1130*/  UISETP.NE.AND UP0, UPT, UR4, URZ, UPT ;  /* 0x000000ff0400728c */ /* 0x000fe4000bf05270 */
[----:B------:R-:W-:Y:S02]  /*1140*/  ULOP3.LUT UR4, UR63, 0x2, URZ, 0x3c, !UPT ;  /* 0x000000023f047892 */ /* 0x000fe4000f8e3cff */
[----:B------:R-:W-:-:S04]  /*1150*/  UISETP.GT.U32.AND UP2, UPT, UR63, 0x1, UP0 ;  /* 0x000000013f00788c */ /* 0x000fc80008744070 */
[----:B------:R-:W-:Y:S02]  /*1160*/  USEL UR8, URZ, 0x1, UP2 ;  /* 0x00000001ff087887 */ /* 0x000fe40009000000 */
[----:B------:R-:W-:Y:S02]  /*1170*/  USEL UR7, URZ, 0x2, UP2 ;  /* 0x00000002ff077887 */ /* 0x000fe40009000000 */
[----:B------:R-:W-:Y:S02]  /*1180*/  UISETP.GT.U32.AND UP2, UPT, UR4, 0x1, UP0 ;  /* 0x000000010400788c */ /* 0x000fe40008744070 */
[----:B------:R-:W-:Y:S02]  /*1190*/  ULOP3.LUT UR4, UR63, 0x6, URZ, 0x3c, !UPT ;  /* 0x000000063f047892 */ /* 0x000fe4000f8e3cff */
[----:B------:R-:W-:Y:S02]  /*11a0*/  USEL UR6, URZ, 0x4, UP2 ;  /* 0x00000004ff067887 */ /* 0x000fe40009000000 */
[----:B------:R-:W-:-:S02]  /*11b0*/  USEL UR9, URZ, 0x8, UP2 ;  /* 0x00000008ff097887 */ /* 0x000fc40009000000 */
[----:B------:R-:W-:Y:S02]  /*11c0*/  UISETP.GT.U32.AND UP2, UPT, UR5, 0x1, UP0 ;  /* 0x000000010500788c */ /* 0x000fe40008744070 */
[----:B------:R-:W-:Y:S02]  /*11d0*/  UISETP.GT.U32.AND UP0, UPT, UR4, 0x1, UP0 ;  /* 0x000000010400788c */ /* 0x000fe40008704070 */
[----:B------:R-:W-:Y:S02]  /*11e0*/  USEL UR4, URZ, 0x10, UP2 ;  /* 0x00000010ff047887 */ /* 0x000fe40009000000 */
[----:B------:R-:W-:Y:S02]  /*11f0*/  UIADD3 UR5, UPT, UPT, UR6, UR7, UR8 ;  /* 0x0000000706057290 */ /* 0x000fe4000fffe008 */
[----:B------:R-:W-:Y:S02]  /*1200*/  USEL UR7, URZ, 0x40, UP0 ;  /* 0x00000040ff077887 */ /* 0x000fe40008000000 */
[----:B------:R-:W-:-:S02]  /*1210*/  USEL UR8, URZ, 0x20, UP2 ;  /* 0x00000020ff087887 */ /* 0x000fc40009000000 */
[----:B------:R-:W-:Y:S02]  /*1220*/  UIADD3 UR5, UPT, UPT, UR4, UR5, UR9 ;  /* 0x0000000504057290 */ /* 0x000fe4000fffe009 */
[----:B------:R-:W-:Y:S02]  /*1230*/  ULOP3.LUT UR4, UR63, 0xfffffffe, URZ, 0xc0, !UPT ;  /* 0xfffffffe3f047892 */ /* 0x000fe4000f8ec0ff */
[----:B------:R-:W-:Y:S02]  /*1240*/  USEL UR6, URZ, 0x80, UP0 ;  /* 0x00000080ff067887 */ /* 0x000fe40008000000 */
[----:B------:R-:W-:-:S03]  /*1250*/  UIADD3 UR5, UPT, UPT, UR7, UR5, UR8 ;  /* 0x0000000507057290 */ /* 0x000fc6000fffe008 */
[----:B------:R-:W-:Y:S01]  /*1260*/  UMOV UR7, 0x3 ;  /* 0x0000000300077882 */ /* 0x000fe20000000000 */
[----:B------:R-:W-:Y:S02]  /*1270*/  UIADD3 UR5, UPT, UPT, UR5, UR6, URZ ;  /* 0x0000000605057290 */ /* 0x000fe4000fffe0ff */
[----:B------:R-:W-:-:S04]  /*1280*/  USHF.L.U32 UR4, UR7, UR4, URZ ;  /* 0x0000000407047299 */ /* 0x000fc800080006ff */
[----:B------:R-:W-:Y:S02]  /*1290*/  MOV R3, UR5 ;  /* 0x0000000500037c02 */ /* 0x000fe40008000f00 */
[----:B------:R-:W-:-:S07]  /*12a0*/  IMAD.U32 R2, RZ, RZ, UR4 ;  /* 0x00000004ff027e24 */ /* 0x000fce000f8e00ff */
.L_x_17:
[----:B------:R-:W1:Y:S01]  /*12b0*/  S2UR UR36, SR_CTAID.Z ;  /* 0x00000000002479c3 */ /* 0x000e620000002700 */
[----:B------:R-:W-:Y:S01]  /*12c0*/  UISETP.GE.AND UP0, UPT, UR19, 0x1, UPT ;  /* 0x000000011300788c */ /* 0x000fe2000bf06270 */
[----:B------:R-:W-:-:S08]  /*12d0*/  UMOV UR25, 0x55 ;  /* 0x0000005500197882 */ /* 0x000fd00000000000 */
[----:B------:R-:W-:Y:S05]  /*12e0*/  BRA.U !UP0, `(.L_x_18) ;  /* 0x0000000108d07547 */ /* 0x000fea000b800000 */
[----:B------:R-:W2:Y:S01]  /*12f0*/  LDCU.128 UR12, c[0x0][0xb10] ;  /* 0x00016200ff0c77ac */ /* 0x000ea20008000c00 */
[----:B------:R-:W3:Y:S01]  /*1300*/  LDCU UR6, c[0x0][0x370] ;  /* 0x00006e00ff0677ac */ /* 0x000ee20008000800 */
[----:B------:R-:W4:Y:S01]  /*1310*/  LDCU UR7, c[0x0][0x374] ;  /* 0x00006e80ff0777ac */ /* 0x000f220008000800 */
[----:B------:R-:W1:Y:S01]  /*1320*/  LDCU UR20, c[0x0][0xb0c] ;  /* 0x00016180ff1477ac */ /* 0x000e620008000800 */
[----:B------:R-:W1:Y:S01]  /*1330*/  LDCU UR22, c[0x0][0xb20] ;  /* 0x00016400ff1677ac */ /* 0x000e620008000800 */
[----:B------:R-:W1:Y:S01]  /*1340*/  LDCU.64 UR8, c[0x0][0xb28] ;  /* 0x00016500ff0877ac */ /* 0x000e620008000a00 */
[----:B--2---:R-:W-:Y:S02]  /*1350*/  UISETP.NE.AND UP3, UPT, UR14, 0x1, UPT ;  /* 0x000000010e00788c */ /* 0x004fe4000bf65270 */
[----:B----4-:R-:W-:Y:S02]  /*1360*/  UIMAD.WIDE.U32 UR10, UR7, UR15, URZ ;  /* 0x0000000f070a72a5 */ /* 0x010fe4000f8e00ff */
[----:B---3--:R-:W-:-:S02]  /*1370*/  UIMAD.WIDE.U32 UR16, UR6, UR12, URZ ;  /* 0x0000000c061072a5 */ /* 0x008fc4000f8e00ff */
[----:B-1----:R-:W-:Y:S02]  /*1380*/  UISETP.NE.AND UP0, UPT, UR20, 0x1, UPT ;  /* 0x000000011400788c */ /* 0x002fe4000bf05270 */
[----:B------:R-:W-:Y:S01]  /*1390*/  UIMAD.WIDE.U32 UR4, UR31, UR12, URZ ;  /* 0x0000000c1f0472a5 */ /* 0x000fe2000f8e00ff */
[----:B------:R-:W-:Y:S02]  /*13a0*/  UMOV UR10, UR11 ;  /* 0x0000000b000a7c82 */ /* 0x000fe40008000000 */
[----:B------:R-:W-:Y:S01]  /*13b0*/  UMOV UR16, UR17 ;  /* 0x0000001100107c82 */ /* 0x000fe20008000000 */
[----:B------:R-:W-:Y:S02]  /*13c0*/  @UP3 USHF.R.U32.HI UR7, URZ, UR22, UR10 ;  /* 0x00000016ff073299 */ /* 0x000fe4000801160a */
[----:B------:R-:W-:Y:S02]  /*13d0*/  UISETP.NE.AND UP2, UPT, UR19, 0x1, UPT ;  /* 0x000000011300788c */ /* 0x000fe4000bf45270 */
[----:B------:R-:W-:-:S02]  /*13e0*/  USHF.R.U32.HI UR5, URZ, UR13, UR5 ;  /* 0x0000000dff057299 */ /* 0x000fc40008011605 */
[----:B------:R-:W-:Y:S02]  /*13f0*/  @UP0 USHF.R.U32.HI UR6, URZ, UR13, UR16 ;  /* 0x0000000dff060299 */ /* 0x000fe40008011610 */
[----:B------:R-:W-:Y:S02]  /*1400*/  UIMAD.WIDE.U32 UR12, UR30, UR15, URZ ;  /* 0x0000000f1e0c72a5 */ /* 0x000fe4000f8e00ff */
[----:B------:R-:W-:Y:S02]  /*1410*/  UIMAD.WIDE.U32 UR10, UR7, UR8, URZ ;  /* 0x00000008070a72a5 */ /* 0x000fe4000f8e00ff */
[----:B------:R-:W-:Y:S02]  /*1420*/  UIMAD.WIDE.U32 UR16, UR6, UR8, URZ ;  /* 0x00000008061072a5 */ /* 0x000fe4000f8e00ff */
[----:B------:R-:W-:Y:S01]  /*1430*/  USEL UR5, UR31, UR5, !UP0 ;  /* 0x000000051f057287 */ /* 0x000fe2000c000000 */
[----:B------:R-:W-:Y:S02]  /*1440*/  UMOV UR4, UR13 ;  /* 0x0000000d00047c82 */ /* 0x000fe40008000000 */
[----:B------:R-:W-:Y:S01]  /*1450*/  UMOV UR10, UR11 ;  /* 0x0000000b000a7c82 */ /* 0x000fe20008000000 */
[----:B------:R-:W-:-:S02]  /*1460*/  USHF.R.U32.HI UR4, URZ, UR22, UR4 ;  /* 0x00000016ff047299 */ /* 0x000fc40008011604 */
[----:B------:R-:W-:Y:S01]  /*1470*/  @UP2 USHF.R.U32.HI UR7, URZ, UR9, UR10 ;  /* 0x00000009ff072299 */ /* 0x000fe2000801160a */
[----:B------:R-:W-:Y:S01]  /*1480*/  UMOV UR16, UR17 ;  /* 0x0000001100107c82 */ /* 0x000fe20008000000 */
[----:B------:R-:W-:Y:S02]  /*1490*/  USEL UR4, UR30, UR4, !UP3 ;  /* 0x000000041e047287 */ /* 0x000fe4000d800000 */
[----:B------:R-:W-:Y:S02]  /*14a0*/  @UP2 USHF.R.U32.HI UR6, URZ, UR9, UR16 ;  /* 0x00000009ff062299 */ /* 0x000fe40008011610 */
[----:B------:R-:W-:Y:S02]  /*14b0*/  UIMAD UR7, UR7, UR19, URZ ;  /* 0x00000013070772a4 */ /* 0x000fe4000f8e02ff */
[----:B------:R-:W-:Y:S02]  /*14c0*/  UIMAD UR12, UR6, UR19, URZ ;  /* 0x00000013060c72a4 */ /* 0x000fe4000f8e02ff */
[----:B------:R-:W-:-:S02]  /*14d0*/  UISETP.GE.AND UP0, UPT, UR4, UR7, UPT ;  /* 0x000000070400728c */ /* 0x000fc4000bf06270 */
[----:B------:R-:W-:Y:S02]  /*14e0*/  UIMAD.WIDE.U32 UR10, UR4, UR8, URZ ;  /* 0x00000008040a72a5 */ /* 0x000fe4000f8e00ff */
[----:B------:R-:W-:Y:S02]  /*14f0*/  UISETP.GE.OR UP0, UPT, UR5, UR12, UP0 ;  /* 0x0000000c0500728c */ /* 0x000fe40008706670 */
[----:B------:R-:W-:Y:S02]  /*1500*/  UIMAD.WIDE.U32 UR12, UR5, UR8, URZ ;  /* 0x00000008050c72a5 */ /* 0x000fe4000f8e00ff */
[----:B------:R-:W-:Y:S01]  /*1510*/  UIADD3 UR10, UPT, UPT, -UR4, URZ, URZ ;  /* 0x000000ff040a7290 */ /* 0x000fe2000fffe1ff */
[----:B------:R-:W-:Y:S01]  /*1520*/  UMOV UR8, UR11 ;  /* 0x0000000b00087c82 */ /* 0x000fe20008000000 */
[----:B------:R-:W-:Y:S02]  /*1530*/  UIADD3 UR11, UPT, UPT, -UR5, URZ, URZ ;  /* 0x000000ff050b7290 */ /* 0x000fe4000fffe1ff */
[----:B------:R-:W-:-:S03]  /*1540*/  USHF.R.U32.HI UR8, URZ, UR9, UR8 ;  /* 0x00000009ff087299 */ /* 0x000fc60008011608 */
[----:B------:R-:W-:Y:S01]  /*1550*/  @!UP0 UMOV UR7, UR13 ;  /* 0x0000000d00078c82 */ /* 0x000fe20008000000 */
[----:B------:R-:W-:Y:S02]  /*1560*/  UIMAD UR30, UR14, UR10, UR30 ;  /* 0x0000000a0e1e72a4 */ /* 0x000fe4000f8e021e */
[----:B------:R-:W-:Y:S02]  /*1570*/  USEL UR8, UR4, UR8, !UP2 ;  /* 0x0000000804087287 */ /* 0x000fe4000d000000 */
[----:B------:R-:W-:Y:S02]  /*1580*/  @!UP0 USHF.R.U32.HI UR7, URZ, UR9, UR7 ;  /* 0x00000009ff078299 */ /* 0x000fe40008011607 */
[----:B------:R-:W-:Y:S02]  /*1590*/  UIADD3 UR9, UPT, UPT, -UR8, URZ, URZ ;  /* 0x000000ff08097290 */ /* 0x000fe4000fffe1ff */
[----:B------:R-:W-:Y:S02]  /*15a0*/  @!UP0 USEL UR7, UR5, UR7, !UP2 ;  /* 0x0000000705078287 */ /* 0x000fe4000d000000 */
[----:B------:R-:W-:-:S02]  /*15b0*/  UIMAD UR9, UR19, UR9, UR4 ;  /* 0x00000009130972a4 */ /* 0x000fc4000f8e0204 */
[----:B------:R-:W-:Y:S02]  /*15c0*/  @!UP0 UIADD3 UR8, UPT, UPT, UR8, -UR7, URZ ;  /* 0x8000000708088290 */ /* 0x000fe4000fffe0ff */
[----:B------:R-:W-:Y:S02]  /*15d0*/  @!UP0 UIMAD UR6, UR9, UR6, UR7 ;  /* 0x00000006090682a4 */ /* 0x000fe4000f8e0207 */
[----:B------:R-:W-:Y:S02]  /*15e0*/  @!UP0 UIMAD UR4, UR8, UR19, UR5 ;  /* 0x00000013080482a4 */ /* 0x000fe4000f8e0205 */
[----:B------:R-:W-:Y:S02]  /*15f0*/  UIMAD UR31, UR20, UR11, UR31 ;  /* 0x0000000b141f72a4 */ /* 0x000fe4000f8e021f */
[----:B------:R-:W-:Y:S01]  /*1600*/  UIMAD UR30, UR4, UR14, UR30 ;  /* 0x0000000e041e72a4 */ /* 0x000fe2000f8e021e */
[----:B------:R-:W-:Y:S02]  /*1610*/  @!UP0 UMOV UR5, UR6 ;  /* 0x0000000600058c82 */ /* 0x000fe40008000000 */
[----:B------:R-:W-:-:S12]  /*1620*/  UIMAD UR31, UR5, UR20, UR31 ;  /* 0x00000014051f72a4 */ /* 0x000fd8000f8e021f */
.L_x_18:
[----:B------:R-:W-:Y:S02]  /*1630*/  UISETP.NE.AND UP2, UPT, UR23, 0x1, UPT ;  /* 0x000000011700788c */ /* 0x000fe4000bf45270 */
[----:B------:R-:W-:Y:S02]  /*1640*/  ULOP3.LUT UR21, UR21, 0xffff, URZ, 0xc0, !UPT ;  /* 0x0000ffff15157892 */ /* 0x000fe4000f8ec0ff */
[----:B------:R-:W-:Y:S02]  /*1650*/  UISETP.NE.AND UP0, UPT, UR18, 0x2, UPT ;  /* 0x000000021200788c */ /* 0x000fe4000bf05270 */
[----:B------:R-:W-:Y:S02]  /*1660*/  ULOP3.LUT UR24, UR24, 0xc00, URZ, 0xc0, !UPT ;  /* 0x00000c0018187892 */ /* 0x000fe4000f8ec0ff */
[----:B------:R-:W-:Y:S02]  /*1670*/  ULOP3.LUT UR46, UR46, 0x40, URZ, 0xc0, !UPT ;  /* 0x000000402e2e7892 */ /* 0x000fe4000f8ec0ff */
[----:B------:R-:W-:Y:S01]  /*1680*/  USHF.L.U32 UR21, UR25, UR21, URZ ;  /* 0x0000001519157299 */ /* 0x000fe200080006ff */
[----:B------:R-:W-:Y:S11]  /*1690*/  BRA.U UP2, `(.L_x_19) ;  /* 0x0000000102407547 */ /* 0x000ff6000b800000 */
[----:B------:R-:W2:Y:S01]  /*16a0*/  LDCU.128 UR8, c[0x0][0xb10] ;  /* 0x00016200ff0877ac */ /* 0x000ea20008000c00 */
[----:B------:R-:W3:Y:S01]  /*16b0*/  LDCU UR12, c[0x0][0xb0c] ;  /* 0x00016180ff0c77ac */ /* 0x000ee20008000800 */
[----:B------:R-:W4:Y:S01]  /*16c0*/  LDCU UR13, c[0x0][0xb20] ;  /* 0x00016400ff0d77ac */ /* 0x000f220008000800 */
[----:B--2---:R-:W-:Y:S02]  /*16d0*/  UIMAD.WIDE.U32 UR4, UR31, UR8, URZ ;  /* 0x000000081f0472a5 */ /* 0x004fe4000f8e00ff */
[----:B------:R-:W-:Y:S02]  /*16e0*/  UIMAD.WIDE.U32 UR6, UR30, UR11, URZ ;  /* 0x0000000b1e0672a5 */ /* 0x000fe4000f8e00ff */
[----:B---3--:R-:W-:Y:S02]  /*16f0*/  UISETP.NE.AND UP2, UPT, UR12, 0x1, UPT ;  /* 0x000000010c00788c */ /* 0x008fe4000bf45270 */
[----:B------:R-:W-:-:S03]  /*1700*/  USHF.R.U32.HI UR5, URZ, UR9, UR5 ;  /* 0x00000009ff057299 */ /* 0x000fc60008011605 */
[----:B------:R-:W-:Y:S01]  /*1710*/  UMOV UR4, UR7 ;  /* 0x0000000700047c82 */ /* 0x000fe20008000000 */
[----:B------:R-:W-:Y:S02]  /*1720*/  USEL UR5, UR31, UR5, !UP2 ;  /* 0x000000051f057287 */ /* 0x000fe4000d000000 */
[----:B------:R-:W-:Y:S02]  /*1730*/  UISETP.NE.AND UP2, UPT, UR10, 0x1, UPT ;  /* 0x000000010a00788c */ /* 0x000fe4000bf45270 */
[----:B----4-:R-:W-:-:S04]  /*1740*/  USHF.R.U32.HI UR4, URZ, UR13, UR4 ;  /* 0x0000000dff047299 */ /* 0x010fc80008011604 */
[----:B------:R-:W-:-:S04]  /*1750*/  USEL UR4, UR30, UR4, !UP2 ;  /* 0x000000041e047287 */ /* 0x000fc8000d000000 */
[----:B------:R-:W-:Y:S02]  /*1760*/  UIADD3 UR6, UPT, UPT, UR5, -UR4, URZ ;  /* 0x8000000405067290 */ /* 0x000fe4000fffe0ff */
[----:B------:R-:W-:Y:S02]  /*1770*/  UIADD3 UR4, UPT, UPT, -UR5, UR4, URZ ;  /* 0x0000000405047290 */ /* 0x000fe4000fffe1ff */
[----:B------:R-:W-:Y:S02]  /*1780*/  UIMAD UR30, UR6, UR10, UR30 ;  /* 0x0000000a061e72a4 */ /* 0x000fe4000f8e021e */
[----:B------:R-:W-:-:S12]  /*1790*/  UIMAD UR31, UR4, UR12, UR31 ;  /* 0x0000000c041f72a4 */ /* 0x000fd8000f8e021f */
.L_x_19:
[----:B------:R-:W-:Y:S05]  /*17a0*/  BRA.U !UP6, `(.L_x_20) ;  /* 0x000000010e0c7547 */ /* 0x000fea000b800000 */
[----:B------:R-:W-:Y:S01]  /*17b0*/  UCGABAR_WAIT ;  /* 0x0000000000007dc7 */ /* 0x000fe20008000000 */
[----:B------:R-:W-:Y:S01]  /*17c0*/  CCTL.IVALL ;  /* 0x00000000ff00798f */ /* 0x000fe20002000000 */
[----:B------:R-:W-:Y:S05]  /*17d0*/  BRA `(.L_x_21) ;  /* 0x0000000000047947 */ /* 0x000fea0003800000 */
.L_x_20:
[----:B------:R-:W-:Y:S06]  /*17e0*/  BAR.SYNC.DEFER_BLOCKING 0x0 ;  /* 0x0000000000007b1d */ /* 0x000fec0000010000 */
.L_x_21:
[----:B------:R-:W-:Y:S05]  /*17f0*/  BRA.U UP0, `(.L_x_22) ;  /* 0x0000001100bc7547 */ /* 0x000fea000b800000 */
[----:B------:R-:W2:Y:S01]  /*1800*/  LDCU UR6, c[0x0][0x38c] ;  /* 0x00007180ff0677ac */ /* 0x000ea20008000800 */
[----:B------:R-:W-:Y:S01]  /*1810*/  PLOP3.LUT P1, PT, PT, PT, UP4, 0x80, 0x8 ;  /* 0x000000000008781c */ /* 0x000fe20003f2f048 */
[----:B------:R-:W-:Y:S01]  /*1820*/  IMAD.MOV.U32 R12, RZ, RZ, 0x1 ;  /* 0x00000001ff0c7424 */ /* 0x000fe200078e00ff */
[----:B------:R-:W-:Y:S02]  /*1830*/  ISETP.NE.AND P2, PT, R0, RZ, P3 ;  /* 0x000000ff0000720c */ /* 0x000fe40001f45270 */
[----:B------:R-:W-:Y:S02]  /*1840*/  CS2R R10, SRZ ;  /* 0x00000000000a7805 */ /* 0x000fe4000001ff00 */
[----:B------:R-:W-:Y:S01]  /*1850*/  PLOP3.LUT P1, PT, P1, PT, PT, 0x8, 0x80 ;  /* 0x000000000080781c */ /* 0x000fe20000f2e170 */
[----:B------:R-:W-:Y:S01]  /*1860*/  IMAD.MOV.U32 R9, RZ, RZ, RZ ;  /* 0x000000ffff097224 */ /* 0x000fe200078e00ff */
[----:B------:R-:W3:Y:S01]  /*1870*/  LDCU UR39, c[0x0][0x370] ;  /* 0x00006e00ff2777ac */ /* 0x000ee20008000800 */
[----:B------:R-:W-:Y:S01]  /*1880*/  IMAD.MOV.U32 R8, RZ, RZ, 0x1 ;  /* 0x00000001ff087424 */ /* 0x000fe200078e00ff */
[----:B------:R-:W4:Y:S01]  /*1890*/  LDCU.64 UR26, c[0x0][0x348] ;  /* 0x00006900ff1a77ac */ /* 0x000f220008000a00 */
[----:B------:R-:W-:Y:S01]  /*18a0*/  ULEA.HI UR43, UR24, UR46, URZ, 0x1a ;  /* 0x0000002e182b7291 */ /* 0x000fe2000f8fd0ff */
[----:B------:R-:W1:Y:S01]  /*18b0*/  LDCU UR38, c[0x0][0x374] ;  /* 0x00006e80ff2677ac */ /* 0x000e620008000800 */
[----:B--2---:R-:W-:-:S02]  /*18c0*/  UIADD3 UR5, UPT, UPT, UR6, 0x3f, URZ ;  /* 0x0000003f06057890 */ /* 0x004fc4000fffe0ff */
[----:B------:R-:W-:Y:S02]  /*18d0*/  UIADD3 UR48, UPT, UPT, UR6, 0x7e, URZ ;  /* 0x0000007e06307890 */ /* 0x000fe4000fffe0ff */
[----:B------:R-:W-:-:S04]  /*18e0*/  USHF.R.S32.HI UR4, URZ, 0x1f, UR5 ;  /* 0x0000001fff047899 */ /* 0x000fc80008011405 */
[----:B------:R-:W-:Y:S02]  /*18f0*/  ULEA.HI UR4, UR4, UR5, URZ, 0x6 ;  /* 0x0000000504047291 */ /* 0x000fe4000f8f30ff */
[----:B------:R-:W-:Y:S02]  /*1900*/  UIADD3 UR5, UPT, UPT, UR6, -0x1, URZ ;  /* 0xffffffff06057890 */ /* 0x000fe4000fffe0ff */
[----:B------:R-:W-:Y:S02]  /*1910*/  USHF.R.S32.HI UR41, URZ, 0x6, UR4 ;  /* 0x00000006ff297899 */ /* 0x000fe40008011404 */
[----:B------:R-:W-:Y:S02]  /*1920*/  UISETP.GE.U32.AND UP1, UPT, UR5, -0x7f, UPT ;  /* 0xffffff810500788c */ /* 0x000fe4000bf26070 */
[----:B------:R-:W-:Y:S01]  /*1930*/  UISETP.LT.U32.AND UP0, UPT, UR41, 0x3, UPT ;  /* 0x000000032900788c */ /* 0x000fe2000bf01070 */
[----:B------:R-:W-:-:S03]  /*1940*/  UMOV UR5, URZ ;  /* 0x000000ff00057c82 */ /* 0x000fc60008000000 */
[----:B------:R-:W-:Y:S02]  /*1950*/  USEL UR40, UR41, 0x3, UP0 ;  /* 0x0000000329287887 */ /* 0x000fe40008000000 */
[----:B------:R-:W-:Y:S02]  /*1960*/  UISETP.NE.AND UP0, UPT, UR18, URZ, UPT ;  /* 0x000000ff1200728c */ /* 0x000fe4000bf05270 */
[----:B------:R-:W-:Y:S02]  /*1970*/  UIADD3 UR4, UPT, UPT, UR40, -0x1, URZ ;  /* 0xffffffff28047890 */ /* 0x000fe4000fffe0ff */
[----:B------:R-:W-:Y:S02]  /*1980*/  @UP1 UIADD3 UR4, UPT, UPT, UR40, URZ, URZ ;  /* 0x000000ff28041290 */ /* 0x000fe4000fffe0ff */
[----:B------:R-:W-:Y:S02]  /*1990*/  USEL UR25, UR55, 0x2, UP0 ;  /* 0x0000000237197887 */ /* 0x000fe40008000000 */
[----:B------:R-:W-:-:S02]  /*19a0*/  UIADD3 UR44, UPT, UPT, UR41, -UR40, URZ ;  /* 0x80000028292c7290 */ /* 0x000fc4000fffe0ff */
[----:B------:R-:W-:Y:S02]  /*19b0*/  UIADD3 UR28, UPT, UPT, UR4, 0x1, URZ ;  /* 0x00000001041c7890 */ /* 0x000fe4000fffe0ff */
[----:B-1-34-:R-:W-:-:S12]  /*19c0*/  UIADD3 UR42, UPT, UPT, -UR4, URZ, URZ ;  /* 0x000000ff042a7290 */ /* 0x01afd8000fffe1ff */
.L_x_42:
[----:B------:R-:W-:Y:S01]  /*19d0*/  UISETP.NE.AND UP0, UPT, UR47, URZ, UPT ;  /* 0x000000ff2f00728c */ /* 0x000fe2000bf05270 */
[----:B------:R-:W1:Y:S08]  /*19e0*/  S2UR UR47, SR_CgaCtaId ;  /* 0x00000000002f79c3 */ /* 0x000e700000008800 */
[----:B------:R-:W-:Y:S05]  /*19f0*/  BRA.U UP0, `(.L_x_23) ;  /* 0x0000000100347547 */ /* 0x000fea000b800000 */
[----:B------:R-:W2:Y:S01]  /*1a00*/  S2R R0, SR_CgaCtaId ;  /* 0x0000000000007919 */ /* 0x000ea20000008800 */
[----:B------:R-:W-:-:S04]  /*1a10*/  MOV R2, 0x400 ;  /* 0x0000040000027802 */ /* 0x000fc80000000f00 */
[----:B--2---:R-:W-:Y:S02]  /*1a20*/  LEA R0, R0, R2, 0x18 ;  /* 0x0000000200007211 */ /* 0x004fe400078ec0ff */
[----:B------:R-:W-:-:S03]  /*1a30*/  SHF.L.U32 R2, R8, 0x1f, RZ ;  /* 0x0000001f08027819 */ /* 0x000fc600000006ff */
[----:B------:R-:W-:-:S04]  /*1a40*/  IMAD R0, R9, 0x8, R0 ;  /* 0x0000000809007824 */ /* 0x000fc800078e0200 */
[----:B------:R-:W2:Y:S02]  /*1a50*/  SYNCS.PHASECHK.TRANS64.TRYWAIT P0, [R0+URZ+0xf0], R2 ;  /* 0x0000f002000075a7 */ /* 0x000ea400080011ff */
[----:B--2---:R-:W-:Y:S05]  /*1a60*/  @!P0 BRA `(.L_x_24) ;  /* 0x0000007000fc8947 */ /* 0x004fea0003800000 */
.L_x_148:
[----:B------:R-:W-:Y:S01]  /*1a70*/  VIADD R9, R9, 0x1 ;  /* 0x0000000109097836 */ /* 0x000fe20000000000 */
[----:B------:R2:W-:Y:S04]  /*1a80*/  SYNCS.ARRIVE.TRANS64.A1T0 RZ, [R0+URZ+0xe0], RZ ;  /* 0x0000e0ff00ff79a7 */ /* 0x0005e800081000ff */
[----:B------:R-:W-:-:S04]  /*1a90*/  ISETP.NE.AND P0, PT, R9, 0x2, PT ;  /* 0x000000020900780c */ /* 0x000fc80003f05270 */
[----:B------:R-:W-:Y:S02]  /*1aa0*/  SEL R9, R9, RZ, P0 ;  /* 0x000000ff09097207 */ /* 0x000fe40000000000 */
[----:B--2---:R-:W-:-:S04]  /*1ab0*/  SEL R0, RZ, 0x1, P0 ;  /* 0x00000001ff007807 */ /* 0x004fc80000000000 */
[----:B------:R-:W-:-:S07]  /*1ac0*/  LOP3.LUT R8, R8, R0, RZ, 0x3c, !PT ;  /* 0x0000000008087212 */ /* 0x000fce00078e3cff */
.L_x_23:
[----:B------:R-:W-:Y:S01]  /*1ad0*/  UMOV UR6, 0x400 ;  /* 0x0000040000067882 */ /* 0x000fe20000000000 */
[----:B------:R-:W-:Y:S01]  /*1ae0*/  UISETP.GE.U32.AND UP0, UPT, UR48, 0x7f, UPT ;  /* 0x0000007f3000788c */ /* 0x000fe2000bf06070 */
[----:B------:R-:W-:Y:S01]  /*1af0*/  SHF.L.U32 R0, R12, 0x1f, RZ ;  /* 0x0000001f0c007819 */ /* 0x000fe200000006ff */
[----:B-1----:R-:W-:Y:S02]  /*1b00*/  ULEA UR6, UR47, UR6, 0x18 ;  /* 0x000000062f067291 */ /* 0x002fe4000f8ec0ff */
[----:B------:R-:W-:Y:S02]  /*1b10*/  ULEA UR11, UR30, UR43, 0x7 ;  /* 0x0000002b1e0b7291 */ /* 0x000fe4000f8e38ff */
[----:B------:R-:W-:Y:S01]  /*1b20*/  ULEA UR4, UR5, UR6, 0x3 ;  /* 0x0000000605047291 */ /* 0x000fe2000f8e18ff */
[----:B------:R-:W-:-:S08]  /*1b30*/  UMOV UR7, URZ ;  /* 0x000000ff00077c82 */ /* 0x000fd00008000000 */
[----:B------:R1:W2:Y:S01]  /*1b40*/  SYNCS.PHASECHK.TRANS64.TRYWAIT P0, [UR4+0x18], R0 ;  /* 0x00001800ff0075a7 */ /* 0x0002a20008001104 */
[----:B------:R-:W-:-:S04]  /*1b50*/  ULEA.HI UR4, UR31, UR31, URZ, 0x1 ;  /* 0x0000001f1f047291 */ /* 0x000fc8000f8f08ff */
[----:B------:R-:W-:-:S04]  /*1b60*/  USHF.L.U32 UR4, UR4, 0x6, URZ ;  /* 0x0000000604047899 */ /* 0x000fc800080006ff */
[----:B------:R-:W-:Y:S01]  /*1b70*/  ULOP3.LUT UR34, UR46, 0xffffff80, UR4, 0xf8, !UPT ;  /* 0xffffff802e227892 */ /* 0x000fe2000f8ef804 */
[----:B------:R-:W-:Y:S11]  /*1b80*/  BRA.U !UP0, `(.L_x_25) ;  /* 0x0000000108c87547 */ /* 0x000ff6000b800000 */
[----:B------:R-:W-:Y:S01]  /*1b90*/  UMOV UR13, UR42 ;  /* 0x0000002a000d7c82 */ /* 0x000fe20008000000 */
[----:B------:R-:W-:Y:S01]  /*1ba0*/  UMOV UR4, UR5 ;  /* 0x0000000500047c82 */ /* 0x000fe20008000000 */
[----:B------:R-:W-:-:S05]  /*1bb0*/  UMOV UR35, URZ ;  /* 0x000000ff00237c82 */ /* 0x000fca0008000000 */
.L_x_31:
[----:B------:R-:W-:Y:S01]  /*1bc0*/  ULEA UR33, UR4, UR6, 0x3 ;  /* 0x0000000604217291 */ /* 0x000fe2000f8e18ff */
[----:B------:R-:W-:Y:S01]  /*1bd0*/  @P3 MOV R2, 0x8000 ;  /* 0x0000800000023802 */ /* 0x000fe20000000f00 */
[----:B--234-:R-:W-:Y:S10]  /*1be0*/  @P0 BRA `(.L_x_26) ;  /* 0x00000000000c0947 */ /* 0x01cff40003800000 */
[----:B------:R-:W-:-:S04]  /*1bf0*/  SHF.L.U32 R3, R12, 0x1f, RZ ;  /* 0x0000001f0c037819 */ /* 0x000fc800000006ff */
[----:B------:R-:W2:Y:S02]  /*1c00*/  SYNCS.PHASECHK.TRANS64.TRYWAIT P0, [UR33+0x18], R3 ;  /* 0x00001803ff0075a7 */ /* 0x000ea40008001121 */
[----:B--2---:R-:W-:Y:S05]  /*1c10*/  @!P0 BRA `(.L_x_27) ;  /* 0x0000007000a48947 */ /* 0x004fea0003800000 */
.L_x_26:
[----:B------:R2:W-:Y:S01]  /*1c20*/  @P3 SYNCS.ARRIVE.TRANS64 RZ, [UR33], R2 ;  /* 0x00000002ffff39a7 */ /* 0x0005e20008000021 */
[----:B------:R-:W-:Y:S02]  /*1c30*/  ULOP3.LUT UR5, UR25, 0x2, URZ, 0xfc, !UPT ;  /* 0x0000000219057892 */ /* 0x000fe4000f8efcff */
[----:B------:R-:W-:Y:S02]  /*1c40*/  UIADD3 UR13, UPT, UPT, UR13, 0x1, URZ ;  /* 0x000000010d0d7890 */ /* 0x000fe4000fffe0ff */
[----:B------:R-:W-:Y:S02]  /*1c50*/  UISETP.NE.AND UP0, UPT, UR5, 0x2, UPT ;  /* 0x000000020500788c */ /* 0x000fe4000bf05270 */
[----:B------:R-:W-:-:S07]  /*1c60*/  UISETP.NE.AND UP2, UPT, UR13, 0x1, UPT ;  /* 0x000000010d00788c */ /* 0x000fce000bf45270 */
[----:B------:R-:W-:Y:S05]  /*1c70*/  BRA.U UP0, `(.L_x_28) ;  /* 0x0000000100047547 */ /* 0x000fea000b800000 */
[----:B------:R-:W-:Y:S05]  /*1c80*/  BPT.TRAP 0x1 ;  /* 0x000000040000795c */ /* 0x000fea0000300000 */
.L_x_28:
[----:B------:R-:W-:Y:S04]  /*1c90*/  BSSY.RECONVERGENT B0, `(.L_x_29) ;  /* 0x0000003000007945 */ /* 0x000fe80003800200 */
[----:B------:R-:W-:Y:S05]  /*1ca0*/  @!P2 BRA `(.L_x_30) ;  /* 0x000000000004a947 */ /* 0x000fea0003800000 */
[----:B------:R-:W-:Y:S05]  /*1cb0*/  BPT.TRAP 0x1 ;  /* 0x000000040000795c */ /* 0x000fea0000300000 */
.L_x_30:
[----:B------:R-:W-:Y:S05]  /*1cc0*/  BSYNC.RECONVERGENT B0 ;  /* 0x0000000000007941 */ /* 0x000fea0003800200 */
.L_x_29:
[----:B------:R-:W-:Y:S02]  /*1cd0*/  UIADD3 UR5, UPT, UPT, UR4, 0x1, URZ ;  /* 0x0000000104057890 */ /* 0x000fe4000fffe0ff */
[----:B------:R-:W-:Y:S02]  /*1ce0*/  ULEA UR32, UR4, UR6, 0xd ;  /* 0x0000000604207291 */ /* 0x000fe4000f8e68ff */
[----:B------:R-:W-:Y:S02]  /*1cf0*/  UISETP.NE.AND UP0, UPT, UR5, 0x3, UPT ;  /* 0x000000030500788c */ /* 0x000fe4000bf05270 */
[----:B------:R-:W-:Y:S02]  /*1d00*/  ULEA UR4, UR4, UR24, 0xc ;  /* 0x0000001804047291 */ /* 0x000fe4000f8e60ff */
[----:B------:R-:W-:Y:S02]  /*1d10*/  USEL UR8, URZ, 0x1, UP0 ;  /* 0x00000001ff087887 */ /* 0x000fe40008000000 */
[----:B------:R-:W-:-:S02]  /*1d20*/  USEL UR5, UR5, URZ, UP0 ;  /* 0x000000ff05057287 */ /* 0x000fc40008000000 */
[----:B------:R-:W-:Y:S02]  /*1d30*/  UIADD3 UR16, UP1, UPT, UR26, 0x80, URZ ;  /* 0x000000801a107890 */ /* 0x000fe4000ff3e0ff */
[----:B------:R-:W-:Y:S01]  /*1d40*/  ULEA UR4, UR4, UR6, 0x1 ;  /* 0x0000000604047291 */ /* 0x000fe2000f8e08ff */
[----:B------:R-:W-:Y:S01]  /*1d50*/  LOP3.LUT R12, R12, UR8, RZ, 0x3c, !PT ;  /* 0x000000080c0c7c12 */ /* 0x000fe2000f8e3cff */
[----:B------:R-:W-:Y:S02]  /*1d60*/  UIADD3 UR14, UP0, UPT, UR26, 0x180, URZ ;  /* 0x000001801a0e7890 */ /* 0x000fe4000ff1e0ff */
[----:B------:R-:W-:Y:S01]  /*1d70*/  ULEA UR7, UR5, UR6, 0x3 ;  /* 0x0000000605077291 */ /* 0x000fe2000f8e18ff */
[----:B-1----:R-:W-:Y:S01]  /*1d80*/  SHF.L.U32 R0, R12, 0x1f, RZ ;  /* 0x0000001f0c007819 */ /* 0x002fe200000006ff */
[----:B------:R-:W-:Y:S02]  /*1d90*/  ULOP3.LUT UR33, UR33, 0xfefffff8, URZ, 0xc0, !UPT ;  /* 0xfefffff821217892 */ /* 0x000fe4000f8ec0ff */
[----:B------:R-:W-:-:S02]  /*1da0*/  UIADD3.X UR17, UPT, UPT, URZ, UR27, URZ, UP1, !UPT ;  /* 0x0000001bff117290 */ /* 0x000fc40008ffe4ff */
[----:B------:R-:W-:Y:S02]  /*1db0*/  UIADD3 UR32, UPT, UPT, UR32, 0x4300, URZ ;  /* 0x0000430020207890 */ /* 0x000fe4000fffe0ff */
[----:B------:R-:W-:Y:S01]  /*1dc0*/  UIADD3 UR8, UPT, UPT, UR4, 0xa300, URZ ;  /* 0x0000a30004087890 */ /* 0x000fe2000fffe0ff */
[----:B------:R3:W4:Y:S01]  /*1dd0*/  SYNCS.PHASECHK.TRANS64.TRYWAIT P0, [UR7+0x18], R0 ;  /* 0x00001800ff0075a7 */ /* 0x0007220008001107 */
[----:B------:R-:W-:Y:S02]  /*1de0*/  UIADD3.X UR15, UPT, UPT, URZ, UR27, URZ, UP0, !UPT ;  /* 0x0000001bff0f7290 */ /* 0x000fe400087fe4ff */
[----:B------:R-:W-:Y:S01]  /*1df0*/  UPRMT UR4, URZ, 0x5410, UR21 ;  /* 0x00005410ff047896 */ /* 0x000fe20008000015 */
[----:B------:R-:W-:Y:S01]  /*1e00*/  UMOV UR18, 0x0 ;  /* 0x0000000000127882 */ /* 0x000fe20000000000 */
[----:B------:R-:W-:Y:S01]  /*1e10*/  UMOV UR19, 0x10000000 ;  /* 0x1000000000137882 */ /* 0x000fe20000000000 */
[----:B------:R-:W-:Y:S01]  /*1e20*/  UMOV UR10, UR35 ;  /* 0x00000023000a7c82 */ /* 0x000fe20008000000 */
[----:B------:R-:W-:Y:S01]  /*1e30*/  UMOV UR12, UR36 ;  /* 0x00000024000c7c82 */ /* 0x000fe20008000000 */
[----:B------:R-:W-:Y:S01]  /*1e40*/  UMOV UR9, UR33 ;  /* 0x0000002100097c82 */ /* 0x000fe20008000000 */
[----:B------:R1:W-:Y:S01]  /*1e50*/  UTMALDG.3D.2CTA [UR32], [UR16], desc[UR18] ;  /* 0x00001220100075b4 */ /* 0x0003e20008211000 */
[----:B------:R-:W-:-:S02]  /*1e60*/  UMOV UR7, UR28 ;  /* 0x0000001c00077c82 */ /* 0x000fc40008000000 */
[----:B------:R2:W-:Y:S01]  /*1e70*/  UTMALDG.3D.MULTICAST.2CTA [UR8], [UR14], UR4, desc[UR18] ;  /* 0x000012080e0073b4 */ /* 0x0005e20008211804 */
[----:B-1----:R-:W-:Y:S01]  /*1e80*/  UIADD3 UR35, UPT, UPT, UR35, 0x40, URZ ;  /* 0x0000004023237890 */ /* 0x002fe2000fffe0ff */
[----:B--2---:R-:W-:Y:S01]  /*1e90*/  UMOV UR4, UR5 ;  /* 0x0000000500047c82 */ /* 0x004fe20008000000 */
[----:B------:R-:W-:Y:S10]  /*1ea0*/  BRA.U UP2, `(.L_x_31) ;  /* 0xfffffffd02447547 */ /* 0x000ff4000b83ffff */
.L_x_25:
[----:B------:R-:W-:Y:S01]  /*1eb0*/  ULEA UR4, UR5, UR6, 0x3 ;  /* 0x0000000605047291 */ /* 0x000fe2000f8e18ff */
[----:B-1-3--:R-:W-:Y:S01]  /*1ec0*/  SHF.L.U32 R0, R12, 0x1f, RZ ;  /* 0x0000001f0c007819 */ /* 0x00afe200000006ff */
[----:B------:R-:W-:Y:S01]  /*1ed0*/  @!P1 SYNCS.ARRIVE.TRANS64.A1T0 RZ, [UR6+0x78], RZ ;  /* 0x000078ffffff99a7 */ /* 0x000fe20008100006 */
[----:B------:R-:W-:-:S06]  /*1ee0*/  UISETP.GT.AND UP0, UPT, UR41, UR40, UPT ;  /* 0x000000282900728c */ /* 0x000fcc000bf04270 */
[----:B--2-4-:R1:W2:Y:S03]  /*1ef0*/  SYNCS.PHASECHK.TRANS64.TRYWAIT P0, [UR4+0x18], R0 ;  /* 0x00001800ff0075a7 */ /* 0x0142a60008001104 */
[----:B------:R-:W-:Y:S05]  /*1f00*/  BRA.U !UP0, `(.L_x_32) ;  /* 0x0000000108c87547 */ /* 0x000fea000b800000 */
[----:B------:R-:W-:Y:S01]  /*1f10*/  UIADD3 UR13, UPT, UPT, UR44, UR7, URZ ;  /* 0x000000072c0d7290 */ /* 0x000fe2000fffe0ff */
[----:B------:R-:W-:-:S11]  /*1f20*/  UMOV UR4, UR5 ;  /* 0x0000000500047c82 */ /* 0x000fd60008000000 */
.L_x_38:
[----:B------:R-:W-:Y:S01]  /*1f30*/  ULEA UR17, UR4, UR6, 0x3 ;  /* 0x0000000604117291 */ /* 0x000fe2000f8e18ff */
[----:B--2---:R-:W-:Y:S01]  /*1f40*/  @P3 MOV R2, 0x8000 ;  /* 0x0000800000023802 */ /* 0x004fe20000000f00 */
[----:B--2-4-:R-:W-:Y:S10]  /*1f50*/  @P0 BRA `(.L_x_33) ;  /* 0x00000000000c0947 */ /* 0x014ff40003800000 */
[----:B------:R-:W-:-:S04]  /*1f60*/  SHF.L.U32 R3, R12, 0x1f, RZ ;  /* 0x0000001f0c037819 */ /* 0x000fc800000006ff */
[----:B------:R-:W2:Y:S02]  /*1f70*/  SYNCS.PHASECHK.TRANS64.TRYWAIT P0, [UR17+0x18], R3 ;  /* 0x00001803ff0075a7 */ /* 0x000ea40008001111 */
[----:B--2---:R-:W-:Y:S05]  /*1f80*/  @!P0 BRA `(.L_x_34) ;  /* 0x0000006c00e08947 */ /* 0x004fea0003800000 */
.L_x_33:
[----:B------:R2:W-:Y:S01]  /*1f90*/  @P3 SYNCS.ARRIVE.TRANS64 RZ, [UR17], R2 ;  /* 0x00000002ffff39a7 */ /* 0x0005e20008000011 */
[----:B------:R-:W-:-:S04]  /*1fa0*/  ULOP3.LUT UR5, UR25, 0x2, URZ, 0xfc, !UPT ;  /* 0x0000000219057892 */ /* 0x000fc8000f8efcff */
[----:B------:R-:W-:-:S09]  /*1fb0*/  UISETP.NE.AND UP0, UPT, UR5, 0x2, UPT ;  /* 0x000000020500788c */ /* 0x000fd2000bf05270 */
[----:B------:R-:W-:Y:S05]  /*1fc0*/  BRA.U UP0, `(.L_x_35) ;  /* 0x0000000100047547 */ /* 0x000fea000b800000 */
[----:B------:R-:W-:Y:S05]  /*1fd0*/  BPT.TRAP 0x1 ;  /* 0x000000040000795c */ /* 0x000fea0000300000 */
.L_x_35:
[----:B------:R-:W-:Y:S04]  /*1fe0*/  BSSY.RECONVERGENT B0, `(.L_x_36) ;  /* 0x0000003000007945 */ /* 0x000fe80003800200 */
[----:B------:R-:W-:Y:S05]  /*1ff0*/  @!P2 BRA `(.L_x_37) ;  /* 0x000000000004a947 */ /* 0x000fea0003800000 */
[----:B------:R-:W-:Y:S05]  /*2000*/  BPT.TRAP 0x1 ;  /* 0x000000040000795c */ /* 0x000fea0000300000 */
.L_x_37:
[----:B------:R-:W-:Y:S05]  /*2010*/  BSYNC.RECONVERGENT B0 ;  /* 0x0000000000007941 */ /* 0x000fea0003800200 */
.L_x_36:
        /* <DEDUP_REMOVED lines=9> */
[----:B------:R-:W-:Y:S02]  /*20b0*/  USHF.L.U32 UR19, UR7, 0x6, URZ ;  /* 0x0000000607137899 */ /* 0x000fe400080006ff */
[----:B------:R-:W-:Y:S01]  /*20c0*/  UIADD3 UR7, UPT, UPT, UR7, 0x1, URZ ;  /* 0x0000000107077890 */ /* 0x000fe2000fffe0ff */
[----:B-1----:R-:W-:Y:S01]  /*20d0*/  SHF.L.U32 R0, R12, 0x1f, RZ ;  /* 0x0000001f0c007819 */ /* 0x002fe200000006ff */
[----:B------:R-:W-:Y:S02]  /*20e0*/  UIADD3 UR22, UP1, UPT, UR26, 0x80, URZ ;  /* 0x000000801a167890 */ /* 0x000fe4000ff3e0ff */
[----:B------:R-:W-:Y:S01]  /*20f0*/  ULEA UR4, UR4, UR6, 0x1 ;  /* 0x0000000604047291 */ /* 0x000fe2000f8e08ff */
[----:B------:R3:W4:Y:S01]  /*2100*/  SYNCS.PHASECHK.TRANS64.TRYWAIT P0, [UR8+0x18], R0 ;  /* 0x00001800ff0075a7 */ /* 0x0007220008001108 */
[----:B------:R-:W-:-:S02]  /*2110*/  UIADD3.X UR15, UPT, UPT, URZ, UR27, URZ, UP0, !UPT ;  /* 0x0000001bff0f7290 */ /* 0x000fc400087fe4ff */
[----:B------:R-:W-:Y:S02]  /*2120*/  UISETP.NE.AND UP0, UPT, UR7, UR13, UPT ;  /* 0x0000000d0700728c */ /* 0x000fe4000bf05270 */
[----:B------:R-:W-:Y:S02]  /*2130*/  ULOP3.LUT UR17, UR17, 0xfefffff8, URZ, 0xc0, !UPT ;  /* 0xfefffff811117892 */ /* 0x000fe4000f8ec0ff */
[----:B------:R-:W-:Y:S02]  /*2140*/  UIADD3 UR16, UPT, UPT, UR16, 0x4300, URZ ;  /* 0x0000430010107890 */ /* 0x000fe4000fffe0ff */
[----:B------:R-:W-:Y:S02]  /*2150*/  UIADD3.X UR23, UPT, UPT, URZ, UR27, URZ, UP1, !UPT ;  /* 0x0000001bff177290 */ /* 0x000fe40008ffe4ff */
[----:B------:R-:W-:Y:S02]  /*2160*/  UIADD3 UR8, UPT, UPT, UR4, 0xa300, URZ ;  /* 0x0000a30004087890 */ /* 0x000fe4000fffe0ff */
[----:B------:R-:W-:Y:S01]  /*2170*/  UPRMT UR4, URZ, 0x5410, UR21 ;  /* 0x00005410ff047896 */ /* 0x000fe20008000015 */
[----:B------:R-:W-:Y:S01]  /*2180*/  UMOV UR30, 0x0 ;  /* 0x00000000001e7882 */ /* 0x000fe20000000000 */
[----:B------:R-:W-:Y:S01]  /*2190*/  UMOV UR31, 0x10000000 ;  /* 0x10000000001f7882 */ /* 0x000fe20000000000 */
[----:B------:R-:W-:Y:S01]  /*21a0*/  UMOV UR18, UR34 ;  /* 0x0000002200127c82 */ /* 0x000fe20008000000 */
[----:B------:R-:W-:Y:S01]  /*21b0*/  UMOV UR20, UR36 ;  /* 0x0000002400147c82 */ /* 0x000fe20008000000 */
[----:B------:R-:W-:Y:S01]  /*21c0*/  UMOV UR12, UR36 ;  /* 0x00000024000c7c82 */ /* 0x000fe20008000000 */
[----:B------:R-:W-:Y:S01]  /*21d0*/  UMOV UR9, UR17 ;  /* 0x0000001100097c82 */ /* 0x000fe20008000000 */
[----:B------:R-:W-:Y:S01]  /*21e0*/  UMOV UR10, UR19 ;  /* 0x00000013000a7c82 */ /* 0x000fe20008000000 */
[----:B------:R-:W-:Y:S01]  /*21f0*/  UTMALDG.3D.2CTA [UR16], [UR22], desc[UR30] ;  /* 0x00001e10160075b4 */ /* 0x000fe20008211000 */
[----:B------:R1:W-:Y:S02]  /*2200*/  UTMALDG.3D.MULTICAST.2CTA [UR8], [UR14], UR4, desc[UR30] ;  /* 0x00001e080e0073b4 */ /* 0x0003e40008211804 */
[----:B-1----:R-:W-:Y:S01]  /*2210*/  UMOV UR4, UR5 ;  /* 0x0000000500047c82 */ /* 0x002fe20008000000 */
[----:B---3--:R-:W-:Y:S05]  /*2220*/  BRA.U UP0, `(.L_x_38) ;  /* 0xfffffffd00407547 */ /* 0x008fea000b83ffff */
.L_x_32:
[C---:B------:R-:W-:Y:S01]  /*2230*/  LEA R3, R11.reuse, UR6, 0x3 ;  /* 0x000000060b037c11 */ /* 0x040fe2000f8e18ff */
[----:B------:R-:W-:Y:S01]  /*2240*/  NOP ;  /* 0x0000000000007918 */ /* 0x000fe20000000000 */
[----:B-1----:R-:W-:Y:S02]  /*2250*/  SHF.L.U32 R0, R10, 0x1f, RZ ;  /* 0x0000001f0a007819 */ /* 0x002fe400000006ff */
[----:B------:R-:W-:Y:S02]  /*2260*/  LEA R4, R11, UR6, 0x4 ;  /* 0x000000060b047c11 */ /* 0x000fe4000f8e20ff */
[----:B--2-4-:R-:W1:Y:S02]  /*2270*/  SYNCS.PHASECHK.TRANS64.TRYWAIT P0, [R3+URZ+0x80], R0 ;  /* 0x00008000030075a7 */ /* 0x014e6400080011ff */
[----:B-1----:R-:W-:Y:S05]  /*2280*/  @!P0 BRA `(.L_x_39) ;  /* 0x0000006c00388947 */ /* 0x002fea0003800000 */
.L_x_151:
[----:B------:R-:W2:Y:S01]  /*2290*/  LDS.128 R4, [R4+0x110] ;  /* 0x0001100004047984 */ /* 0x000ea20000000c00 */
[----:B------:R-:W-:Y:S01]  /*22a0*/  UISETP.GE.AND UP0, UPT, UR45, 0x1, UPT ;  /* 0x000000012d00788c */ /* 0x000fe2000bf06270 */
[----:B------:R-:W-:Y:S01]  /*22b0*/  @!PT LDS RZ, [RZ] ;  /* 0x00000000fffff984 */ /* 0x000fe20000000800 */
[----:B------:R-:W-:Y:S01]  /*22c0*/  @!PT LDS RZ, [RZ] ;  /* 0x00000000fffff984 */ /* 0x000fe20000000800 */
[----:B------:R-:W-:Y:S01]  /*22d0*/  @!PT LDS RZ, [RZ] ;  /* 0x00000000fffff984 */ /* 0x000fe20000000800 */
[----:B------:R-:W-:Y:S01]  /*22e0*/  @!PT LDS RZ, [RZ] ;  /* 0x00000000fffff984 */ /* 0x000fe20000000800 */
[----:B------:R3:W-:Y:S06]  /*22f0*/  MEMBAR.ALL.CTA ;  /* 0x0000000000007992 */ /* 0x0007ec0000008000 */
[----:B---3--:R-:W3:Y:S01]  /*2300*/  FENCE.VIEW.ASYNC.S ;  /* 0x00000000000073c6 */ /* 0x008ee20000000000 */
[----:B--2---:R-:W-:-:S13]  /*2310*/  LOP3.LUT P0, RZ, R6, 0x1, RZ, 0xc0, !PT ;  /* 0x0000000106ff7812 */ /* 0x004fda000780c0ff */
[----:B---3--:R-:W-:Y:S01]  /*2320*/  VOTEU.ANY UP1, P0 ;  /* 0x0000000000ff7886 */ /* 0x008fe20000020100 */
[----:B------:R-:W-:-:S13]  /*2330*/  PLOP3.LUT P0, PT, PT, PT, UP1, 0x80, 0x8 ;  /* 0x000000000008781c */ /* 0x000fda0003f0f018 */
[----:B-1----:R-:W-:Y:S02]  /*2340*/  @P0 LOP3.LUT R0, R5, 0xffff, RZ, 0xc0, !PT ;  /* 0x0000ffff05000812 */ /* 0x002fe400078ec0ff */
[----:B------:R-:W-:Y:S02]  /*2350*/  @P0 MOV R2, R4 ;  /* 0x0000000400020202 */ /* 0x000fe40000000f00 */
[----:B------:R-:W-:Y:S01]  /*2360*/  @P0 R2UR UR7, R0 ;  /* 0x00000000000702ca */ /* 0x000fe200000e0000 */
[----:B------:R-:W-:Y:S01]  /*2370*/  VIADD R0, R3, 0x90 ;  /* 0x0000009003007836 */ /* 0x000fe20000000000 */
[----:B------:R-:W-:Y:S02]  /*2380*/  @P0 SHF.R.U32.HI R4, RZ, 0x10, R5 ;  /* 0x00000010ff040819 */ /* 0x000fe40000011605 */
[----:B------:R-:W-:Y:S02]  /*2390*/  @P0 R2UR UR8, R2 ;  /* 0x00000000020802ca */ /* 0x000fe400000e0000 */
[----:B------:R-:W-:-:S02]  /*23a0*/  PRMT R0, RZ, 0x654, R0 ;  /* 0x00000654ff007816 */ /* 0x000fc40000000000 */
[----:B------:R-:W-:Y:S02]  /*23b0*/  @P0 R2UR UR4, R4 ;  /* 0x00000000040402ca */ /* 0x000fe400000e0000 */
[----:B------:R1:W-:Y:S03]  /*23c0*/  SYNCS.ARRIVE.TRANS64.RED.A1T0 RZ, [R0+URZ], RZ ;  /* 0x000000ff00ff79a7 */ /* 0x0003e600081004ff */
[----:B------:R-:W-:-:S04]  /*23d0*/  @UP1 UMOV UR29, UR7 ;  /* 0x00000007001d1c82 */ /* 0x000fc80008000000 */
[----:B------:R-:W-:-:S04]  /*23e0*/  @UP1 UMOV UR37, UR8 ;  /* 0x0000000800251c82 */ /* 0x000fc80008000000 */
[----:B------:R-:W-:Y:S01]  /*23f0*/  @UP1 UMOV UR36, UR4 ;  /* 0x0000000400241c82 */ /* 0x000fe20008000000 */
[----:B------:R-:W-:Y:S05]  /*2400*/  BRA.U !UP0, `(.L_x_40) ;  /* 0x0000000108d47547 */ /* 0x000fea000b800000 */
[----:B------:R-:W2:Y:S01]  /*2410*/  LDCU.128 UR12, c[0x0][0xb10] ;  /* 0x00016200ff0c77ac */ /* 0x000ea20008000c00 */
[----:B------:R-:W3:Y:S01]  /*2420*/  LDCU UR30, c[0x0][0xb20] ;  /* 0x00016400ff1e77ac */ /* 0x000ee20008000800 */
[----:B------:R-:W4:Y:S01]  /*2430*/  LDCU UR20, c[0x0][0xb0c] ;  /* 0x00016180ff1477ac */ /* 0x000f220008000800 */
[----:B------:R-:W1:Y:S01]  /*2440*/  LDCU.64 UR10, c[0x0][0xb28] ;  /* 0x00016500ff0a77ac */ /* 0x000e620008000a00 */
[----:B------:R-:W-:Y:S02]  /*2450*/  UISETP.NE.AND UP3, UPT, UR45, 0x1, UPT ;  /* 0x000000012d00788c */ /* 0x000fe4000bf65270 */
[----:B--2---:R-:W-:Y:S02]  /*2460*/  UIMAD.WIDE.U32 UR16, UR38, UR15, URZ ;  /* 0x0000000f261072a5 */ /* 0x004fe4000f8e00ff */
[----:B------:R-:W-:Y:S02]  /*2470*/  UIMAD.WIDE.U32 UR8, UR39, UR12, URZ ;  /* 0x0000000c270872a5 */ /* 0x000fe4000f8e00ff */
[----:B------:R-:W-:-:S02]  /*2480*/  UISETP.NE.AND UP0, UPT, UR14, 0x1, UPT ;  /* 0x000000010e00788c */ /* 0x000fc4000bf05270 */
[----:B------:R-:W-:Y:S01]  /*2490*/  UIMAD.WIDE.U32 UR22, UR29, UR15, URZ ;  /* 0x0000000f1d1672a5 */ /* 0x000fe2000f8e00ff */
[----:B------:R-:W-:Y:S02]  /*24a0*/  UMOV UR16, UR17 ;  /* 0x0000001100107c82 */ /* 0x000fe40008000000 */
[----:B------:R-:W-:Y:S01]  /*24b0*/  UMOV UR8, UR9 ;  /* 0x0000000900087c82 */ /* 0x000fe20008000000 */
[----:B---3--:R-:W-:Y:S02]  /*24c0*/  USHF.R.U32.HI UR16, URZ, UR30, UR16 ;  /* 0x0000001eff107299 */ /* 0x008fe40008011610 */
[----:B----4-:R-:W-:Y:S02]  /*24d0*/  UISETP.NE.AND UP2, UPT, UR20, 0x1, UPT ;  /* 0x000000011400788c */ /* 0x010fe4000bf45270 */
[----:B------:R-:W-:Y:S02]  /*24e0*/  USHF.R.U32.HI UR8, URZ, UR13, UR8 ;  /* 0x0000000dff087299 */ /* 0x000fe40008011608 */
[----:B------:R-:W-:-:S02]  /*24f0*/  USEL UR7, UR38, UR16, !UP0 ;  /* 0x0000001026077287 */ /* 0x000fc4000c000000 */
[----:B------:R-:W-:Y:S02]  /*2500*/  USEL UR8, UR39, UR8, !UP2 ;  /* 0x0000000827087287 */ /* 0x000fe4000d000000 */
[----:B-1----:R-:W-:Y:S01]  /*2510*/  UIMAD.WIDE.U32 UR16, UR7, UR10, URZ ;  /* 0x0000000a071072a5 */ /* 0x002fe2000f8e00ff */
[----:B------:R-:W-:Y:S01]  /*2520*/  UMOV UR4, UR23 ;  /* 0x0000001700047c82 */ /* 0x000fe20008000000 */
[----:B------:R-:W-:Y:S02]  /*2530*/  UIMAD.WIDE.U32 UR18, UR37, UR12, URZ ;  /* 0x0000000c251272a5 */ /* 0x000fe4000f8e00ff */
[----:B------:R-:W-:-:S03]  /*2540*/  UIMAD.WIDE.U32 UR22, UR8, UR10, URZ ;  /* 0x0000000a081672a5 */ /* 0x000fc6000f8e00ff */
[----:B------:R-:W-:Y:S01]  /*2550*/  UMOV UR16, UR17 ;  /* 0x0000001100107c82 */ /* 0x000fe20008000000 */
[----:B------:R-:W-:Y:S02]  /*2560*/  USHF.R.U32.HI UR4, URZ, UR30, UR4 ;  /* 0x0000001eff047299 */ /* 0x000fe40008011604 */
[----:B------:R-:W-:Y:S01]  /*2570*/  @UP3 USHF.R.U32.HI UR7, URZ, UR11, UR16 ;  /* 0x0000000bff073299 */ /* 0x000fe20008011610 */
[----:B------:R-:W-:Y:S01]  /*2580*/  UMOV UR18, UR19 ;  /* 0x0000001300127c82 */ /* 0x000fe20008000000 */
[----:B------:R-:W-:Y:S01]  /*2590*/  UMOV UR22, UR23 ;  /* 0x0000001700167c82 */ /* 0x000fe20008000000 */
[----:B------:R-:W-:Y:S02]  /*25a0*/  USHF.R.U32.HI UR13, URZ, UR13, UR18 ;  /* 0x0000000dff0d7299 */ /* 0x000fe40008011612 */
[----:B------:R-:W-:Y:S02]  /*25b0*/  USEL UR4, UR29, UR4, !UP0 ;  /* 0x000000041d047287 */ /* 0x000fe4000c000000 */
[----:B------:R-:W-:-:S02]  /*25c0*/  @UP3 USHF.R.U32.HI UR8, URZ, UR11, UR22 ;  /* 0x0000000bff083299 */ /* 0x000fc40008011616 */
[----:B------:R-:W-:Y:S02]  /*25d0*/  UIMAD UR9, UR45, UR7, URZ ;  /* 0x000000072d0972a4 */ /* 0x000fe4000f8e02ff */
[----:B------:R-:W-:Y:S02]  /*25e0*/  USEL UR7, UR37, UR13, !UP2 ;  /* 0x0000000d25077287 */ /* 0x000fe4000d000000 */
[----:B------:R-:W-:Y:S02]  /*25f0*/  UIMAD UR12, UR45, UR8, URZ ;  /* 0x000000082d0c72a4 */ /* 0x000fe4000f8e02ff */
[----:B------:R-:W-:Y:S02]  /*2600*/  UISETP.GE.AND UP0, UPT, UR4, UR9, UPT ;  /* 0x000000090400728c */ /* 0x000fe4000bf06270 */
[----:B------:R-:W-:Y:S02]  /*2610*/  UIMAD.WIDE.U32 UR16, UR4, UR10, URZ ;  /* 0x0000000a041072a5 */ /* 0x000fe4000f8e00ff */
[----:B------:R-:W-:-:S02]  /*2620*/  UISETP.GE.OR UP0, UPT, UR7, UR12, UP0 ;  /* 0x0000000c0700728c */ /* 0x000fc40008706670 */
        /* <DEDUP_REMOVED lines=19> */
.L_x_40:
[----:B------:R-:W2:Y:S02]  /*2760*/  LDCU UR4, c[0x0][0xb30] ;  /* 0x00016600ff0477ac */ /* 0x000ea40008000800 */
[----:B--2---:R-:W-:-:S09]  /*2770*/  UISETP.NE.AND UP0, UPT, UR4, 0x1, UPT ;  /* 0x000000010400788c */ /* 0x004fd2000bf05270 */
[----:B------:R-:W-:Y:S05]  /*2780*/  BRA.U UP0, `(.L_x_41) ;  /* 0x0000000100447547 */ /* 0x000fea000b800000 */
[----:B------:R-:W2:Y:S01]  /*2790*/  LDCU.128 UR12, c[0x0][0xb10] ;  /* 0x00016200ff0c77ac */ /* 0x000ea20008000c00 */
[----:B------:R-:W3:Y:S01]  /*27a0*/  LDCU UR16, c[0x0][0xb0c] ;  /* 0x00016180ff1077ac */ /* 0x000ee20008000800 */
[----:B------:R-:W4:Y:S01]  /*27b0*/  LDCU UR17, c[0x0][0xb20] ;  /* 0x00016400ff1177ac */ /* 0x000f220008000800 */
[----:B--2---:R-:W-:Y:S02]  /*27c0*/  UIMAD.WIDE.U32 UR10, UR37, UR12, URZ ;  /* 0x0000000c250a72a5 */ /* 0x004fe4000f8e00ff */
[----:B------:R-:W-:Y:S02]  /*27d0*/  UIMAD.WIDE.U32 UR8, UR29, UR15, URZ ;  /* 0x0000000f1d0872a5 */ /* 0x000fe4000f8e00ff */
[----:B---3--:R-:W-:Y:S02]  /*27e0*/  UISETP.NE.AND UP2, UPT, UR16, 0x1, UPT ;  /* 0x000000011000788c */ /* 0x008fe4000bf45270 */
[----:B------:R-:W-:Y:S01]  /*27f0*/  UISETP.NE.AND UP0, UPT, UR14, 0x1, UPT ;  /* 0x000000010e00788c */ /* 0x000fe2000bf05270 */
[----:B------:R-:W-:-:S02]  /*2800*/  UMOV UR7, UR11 ;  /* 0x0000000b00077c82 */ /* 0x000fc40008000000 */
[----:B------:R-:W-:Y:S01]  /*2810*/  UMOV UR4, UR9 ;  /* 0x0000000900047c82 */ /* 0x000fe20008000000 */
[----:B------:R-:W-:Y:S02]  /*2820*/  USHF.R.U32.HI UR7, URZ, UR13, UR7 ;  /* 0x0000000dff077299 */ /* 0x000fe40008011607 */
[----:B----4-:R-:W-:Y:S02]  /*2830*/  USHF.R.U32.HI UR4, URZ, UR17, UR4 ;  /* 0x00000011ff047299 */ /* 0x010fe40008011604 */
[----:B------:R-:W-:Y:S02]  /*2840*/  USEL UR7, UR37, UR7, !UP2 ;  /* 0x0000000725077287 */ /* 0x000fe4000d000000 */
[----:B------:R-:W-:-:S04]  /*2850*/  USEL UR4, UR29, UR4, !UP0 ;  /* 0x000000041d047287 */ /* 0x000fc8000c000000 */
[----:B------:R-:W-:Y:S02]  /*2860*/  UIADD3 UR8, UPT, UPT, UR7, -UR4, URZ ;  /* 0x8000000407087290 */ /* 0x000fe4000fffe0ff */
[----:B------:R-:W-:Y:S02]  /*2870*/  UIADD3 UR4, UPT, UPT, -UR7, UR4, URZ ;  /* 0x0000000407047290 */ /* 0x000fe4000fffe1ff */
[----:B------:R-:W-:Y:S02]  /*2880*/  UIMAD UR29, UR8, UR14, UR29 ;  /* 0x0000000e081d72a4 */ /* 0x000fe4000f8e021d */
[----:B------:R-:W-:-:S12]  /*2890*/  UIMAD UR37, UR4, UR16, UR37 ;  /* 0x00000010042572a4 */ /* 0x000fd8000f8e0225 */
.L_x_41:
[----:B------:R-:W-:Y:S01]  /*28a0*/  VIADD R11, R11, 0x1 ;  /* 0x000000010b0b7836 */ /* 0x000fe20000000000 */
[----:B------:R-:W-:Y:S01]  /*28b0*/  R2UR UR4, R50 ;  /* 0x00000000320472ca */ /* 0x000fe200000e0000 */
[----:B------:R-:W-:Y:S01]  /*28c0*/  UIADD3 UR31, UPT, UPT, UR37, UR63, URZ ;  /* 0x0000003f251f7290 */ /* 0x000fe2000fffe0ff */
[----:B------:R-:W-:Y:S02]  /*28d0*/  PLOP3.LUT P1, PT, PT, PT, PT, 0x80, 0x8 ;  /* 0x000000000008781c */ /* 0x000fe40003f2f070 */
[----:B------:R-:W-:-:S04]  /*28e0*/  ISETP.NE.AND P0, PT, R11, 0x2, PT ;  /* 0x000000020b00780c */ /* 0x000fc80003f05270 */
[----:B-1----:R-:W-:Y:S02]  /*28f0*/  SEL R0, RZ, 0x1, P0 ;  /* 0x00000001ff007807 */ /* 0x002fe40000000000 */
[----:B------:R-:W-:Y:S02]  /*2900*/  SEL R11, R11, RZ, P0 ;  /* 0x000000ff0b0b7207 */ /* 0x000fe40000000000 */
[----:B------:R-:W-:Y:S01]  /*2910*/  LOP3.LUT R10, R10, R0, RZ, 0x3c, !PT ;  /* 0x000000000a0a7212 */ /* 0x000fe200078e3cff */
[----:B------:R-:W-:Y:S01]  /*2920*/  UIADD3 UR30, UPT, UPT, UR29, UR4, URZ ;  /* 0x000000041d1e7290 */ /* 0x000fe2000fffe0ff */
[----:B------:R-:W-:Y:S11]  /*2930*/  BRA.U UP1, `(.L_x_42) ;  /* 0xfffffff101247547 */ /* 0x000ff6000b83ffff */
[----:B------:R-:W-:Y:S01]  /*2940*/  UIADD3 UR6, UPT, UPT, UR6, 0x18, URZ ;  /* 0x0000001806067890 */ /* 0x000fe2000fffe0ff */
[----:B------:R-:W-:-:S03]  /*2950*/  SHF.L.U32 R2, R12, 0x1f, RZ ;  /* 0x0000001f0c027819 */ /* 0x000fc600000006ff */
[----:B------:R-:W-:-:S09]  /*2960*/  ULEA UR4, UR5, UR6, 0x3 ;  /* 0x0000000605047291 */ /* 0x000fd2000f8e18ff */
[----:B------:R-:W1:Y:S02]  /*2970*/  SYNCS.PHASECHK.TRANS64.TRYWAIT P0, [UR4], R2 ;  /* 0x00000002ff0075a7 */ /* 0x000e640008001104 */
[----:B-1----:R-:W-:Y:S05]  /*2980*/  @!P0 BRA `(.L_x_43) ;  /* 0x00000064008c8947 */ /* 0x002fea0003800000 */
.L_x_153:
[----:B------:R-:W-:-:S04]  /*2990*/  UIADD3 UR4, UPT, UPT, UR5, 0x1, URZ ;  /* 0x0000000105047890 */ /* 0x000fc8000fffe0ff */
[----:B------:R-:W-:-:S04]  /*29a0*/  UISETP.NE.AND UP0, UPT, UR4, 0x3, UPT ;  /* 0x000000030400788c */ /* 0x000fc8000bf05270 */
[----:B------:R-:W-:Y:S02]  /*29b0*/  USEL UR7, URZ, 0x1, UP0 ;  /* 0x00000001ff077887 */ /* 0x000fe40008000000 */
[----:B------:R-:W-:-:S04]  /*29c0*/  USEL UR4, UR4, URZ, UP0 ;  /* 0x000000ff04047287 */ /* 0x000fc80008000000 */
[----:B------:R-:W-:Y:S01]  /*29d0*/  ULEA UR5, UR4, UR6, 0x3 ;  /* 0x0000000604057291 */ /* 0x000fe2000f8e18ff */
[----:B------:R-:W-:-:S04]  /*29e0*/  LOP3.LUT R12, R12, UR7, RZ, 0x3c, !PT ;  /* 0x000000070c0c7c12 */ /* 0x000fc8000f8e3cff */
[----:B-1----:R-:W-:-:S04]  /*29f0*/  SHF.L.U32 R2, R12, 0x1f, RZ ;  /* 0x0000001f0c027819 */ /* 0x002fc800000006ff */
[----:B------:R-:W1:Y:S02]  /*2a00*/  SYNCS.PHASECHK.TRANS64.TRYWAIT P0, [UR5], R2 ;  /* 0x00000002ff0075a7 */ /* 0x000e640008001105 */
[----:B-1----:R-:W-:Y:S05]  /*2a10*/  @!P0 BRA `(.L_x_44) ;  /* 0x0000006400808947 */ /* 0x002fea0003800000 */
.L_x_155:
[----:B------:R-:W-:-:S04]  /*2a20*/  UIADD3 UR4, UPT, UPT, UR4, 0x1, URZ ;  /* 0x0000000104047890 */ /* 0x000fc8000fffe0ff */
[----:B------:R-:W-:-:S04]  /*2a30*/  UISETP.NE.AND UP0, UPT, UR4, 0x3, UPT ;  /* 0x000000030400788c */ /* 0x000fc8000bf05270 */
[----:B------:R-:W-:Y:S02]  /*2a40*/  USEL UR5, URZ, 0x1, UP0 ;  /* 0x00000001ff057887 */ /* 0x000fe40008000000 */
[----:B------:R-:W-:-:S04]  /*2a50*/  USEL UR4, UR4, URZ, UP0 ;  /* 0x000000ff04047287 */ /* 0x000fc80008000000 */
[----:B------:R-:W-:Y:S01]  /*2a60*/  ULEA UR4, UR4, UR6, 0x3 ;  /* 0x0000000604047291 */ /* 0x000fe2000f8e18ff */
[----:B-1----:R-:W-:-:S04]  /*2a70*/  LOP3.LUT R2, R12, UR5, RZ, 0x3c, !PT ;  /* 0x000000050c027c12 */ /* 0x002fc8000f8e3cff */
[----:B------:R-:W-:Y:S01]  /*2a80*/  SHF.L.U32 R2, R2, 0x1f, RZ ;  /* 0x0000001f02027819 */ /* 0x000fe200000006ff */
[----:B------:R-:W-:-:S07]  /*2a90*/  IMAD.U32 R0, RZ, RZ, UR4 ;  /* 0x00000004ff007e24 */ /* 0x000fce000f8e00ff */
.L_x_45:
[----:B-1----:R1:W2:Y:S02]  /*2aa0*/  SYNCS.PHASECHK.TRANS64.TRYWAIT P0, [R0+URZ], R2 ;  /* 0x00000002000075a7 */ /* 0x0022a400080011ff */
[----:B--2---:R-:W-:Y:S05]  /*2ab0*/  @!P0 NANOSLEEP.SYNCS 0x989680 ;  /* 0x009896800000895d */ /* 0x004fea0003900000 */
[----:B------:R-:W2:Y:S02]  /*2ac0*/  @!P0 SYNCS.PHASECHK.TRANS64 P0, [R0+URZ], R2 ;  /* 0x00000002000085a7 */ /* 0x000ea400080010ff */
[----:B--2---:R-:W-:Y:S05]  /*2ad0*/  @P0 EXIT ;  /* 0x000000000000094d */ /* 0x004fea0003800000 */
[----:B------:R-:W-:Y:S05]  /*2ae0*/  BRA `(.L_x_45) ;  /* 0xfffffffc00ec7947 */ /* 0x000fea000383ffff */
.L_x_22:
[----:B------:R-:W-:-:S04]  /*2af0*/  UISETP.NE.AND UP0, UPT, UR47, URZ, UPT ;  /* 0x000000ff2f00728c */ /* 0x000fc8000bf05270 */
[----:B------:R-:W-:-:S09]  /*2b00*/  UISETP.NE.OR UP0, UPT, UR18, 0x1, UP0 ;  /* 0x000000011200788c */ /* 0x000fd20008705670 */
[----:B------:R-:W-:Y:S05]  /*2b10*/  BRA.U UP0, `(.L_x_46) ;  /* 0x0000000500487547 */ /* 0x000fea000b800000 */
[----:B------:R-:W-:Y:S01]  /*2b20*/  ISETP.GE.U32.AND P2, PT, R0, 0x8, PT ;  /* 0x000000080000780c */ /* 0x000fe20003f46070 */
[----:B------:R-:W-:Y:S01]  /*2b30*/  IMAD.MOV.U32 R12, RZ, RZ, 0x1 ;  /* 0x00000001ff0c7424 */ /* 0x000fe200078e00ff */
[----:B------:R-:W-:Y:S02]  /*2b40*/  CS2R R10, SRZ ;  /* 0x00000000000a7805 */ /* 0x000fe4000001ff00 */
[----:B------:R-:W-:Y:S01]  /*2b50*/  CS2R R8, SRZ ;  /* 0x0000000000087805 */ /* 0x000fe2000001ff00 */
[----:B------:R-:W-:Y:S01]  /*2b60*/  UMOV UR6, 0x400 ;  /* 0x0000040000067882 */ /* 0x000fe20000000000 */
[----:B------:R-:W-:Y:S01]  /*2b70*/  UMOV UR5, URZ ;  /* 0x000000ff00057c82 */ /* 0x000fe20008000000 */
[----:B------:R-:W-:-:S12]  /*2b80*/  ULEA UR6, UR47, UR6, 0x18 ;  /* 0x000000062f067291 */ /* 0x000fd8000f8ec0ff */
.L_x_50:
[----:B------:R-:W-:Y:S02]  /*2b90*/  LEA R2, R8, UR6, 0x3 ;  /* 0x0000000608027c11 */ /* 0x000fe4000f8e18ff */
[----:B------:R-:W-:-:S03]  /*2ba0*/  SHF.L.U32 R4, R9, 0x1f, RZ ;  /* 0x0000001f09047819 */ /* 0x000fc600000006ff */
[----:B------:R-:W-:Y:S01]  /*2bb0*/  VIADD R5, R2, 0xf0 ;  /* 0x000000f002057836 */ /* 0x000fe20000000000 */
[----:B------:R-:W2:Y:S02]  /*2bc0*/  SYNCS.PHASECHK.TRANS64.TRYWAIT P0, [R2+URZ+0xe0], R4 ;  /* 0x0000e004020075a7 */ /* 0x000ea400080011ff */
[----:B--2---:R-:W-:Y:S05]  /*2bd0*/  @!P0 BRA `(.L_x_47) ;  /* 0x0000006400288947 */ /* 0x004fea0003800000 */
.L_x_156:
[----:B------:R-:W-:Y:S01]  /*2be0*/  ULEA UR4, UR5, UR6, 0x3 ;  /* 0x0000000605047291 */ /* 0x000fe2000f8e18ff */
[----:B--2---:R-:W-:Y:S01]  /*2bf0*/  PRMT R2, RZ, 0x654, R5 ;  /* 0x00000654ff027816 */ /* 0x004fe20000000005 */
[----:B------:R-:W-:Y:S01]  /*2c00*/  @!P2 IMAD.MOV.U32 R4, RZ, RZ, 0x10 ;  /* 0x00000010ff04a424 */ /* 0x000fe200078e00ff */
[----:B------:R-:W-:Y:S01]  /*2c10*/  SHF.L.U32 R5, R12, 0x1f, RZ ;  /* 0x0000001f0c057819 */ /* 0x000fe200000006ff */
[----:B------:R-:W-:Y:S01]  /*2c20*/  UIADD3 UR7, UPT, UPT, UR4, 0x80, URZ ;  /* 0x0000008004077890 */ /* 0x000fe2000fffe0ff */
[----:B------:R2:W-:Y:S05]  /*2c30*/  SYNCS.ARRIVE.TRANS64.RED.A1T0 RZ, [R2+URZ], RZ ;  /* 0x000000ff02ff79a7 */ /* 0x0005ea00081004ff */
[----:B------:R-:W-:Y:S01]  /*2c40*/  IMAD.U32 R6, RZ, RZ, UR7 ;  /* 0x00000007ff067e24 */ /* 0x000fe2000f8e00ff */
[----:B------:R-:W3:Y:S04]  /*2c50*/  SYNCS.PHASECHK.TRANS64.TRYWAIT P0, [UR4+0x90], R5 ;  /* 0x00009005ff0075a7 */ /* 0x000ee80008001104 */
[----:B------:R-:W-:Y:S01]  /*2c60*/  PRMT R6, R0, 0x654, R6 ;  /* 0x0000065400067816 */ /* 0x000fe20000000006 */
[----:B--23--:R-:W-:Y:S06]  /*2c70*/  @!P0 BRA `(.L_x_48) ;  /* 0x0000006400148947 */ /* 0x00cfec0003800000 */
.L_x_158:
[----:B------:R-:W-:Y:S01]  /*2c80*/  ULEA UR8, UR5, UR6, 0x4 ;  /* 0x0000000605087291 */ /* 0x000fe2000f8e20ff */
[----:B------:R-:W-:Y:S01]  /*2c90*/  SEL R3, R6, R3, !P2 ;  /* 0x0000000306037207 */ /* 0x000fe20005000000 */
[----:B------:R-:W-:Y:S01]  /*2ca0*/  UIADD3 UR9, UPT, UPT, UR4, 0x80, URZ ;  /* 0x0000008004097890 */ /* 0x000fe2000fffe0ff */
[----:B--2---:R-:W-:Y:S01]  /*2cb0*/  LEA R2, R11, UR6, 0x3 ;  /* 0x000000060b027c11 */ /* 0x004fe2000f8e18ff */
[----:B------:R-:W-:Y:S01]  /*2cc0*/  UIADD3 UR8, UPT, UPT, UR8, 0x110, URZ ;  /* 0x0000011008087890 */ /* 0x000fe2000fffe0ff */
[----:B------:R2:W-:Y:S01]  /*2cd0*/  @!P2 SYNCS.ARRIVE.TRANS64.RED RZ, [R3+URZ], R4 ;  /* 0x0000000403ffa9a7 */ /* 0x0005e200080004ff */
[----:B------:R-:W-:Y:S01]  /*2ce0*/  UIADD3 UR4, UPT, UPT, UR5, 0x1, URZ ;  /* 0x0000000105047890 */ /* 0x000fe2000fffe0ff */
[----:B------:R-:W-:-:S03]  /*2cf0*/  VIADD R8, R8, 0x1 ;  /* 0x0000000108087836 */ /* 0x000fc60000000000 */
[----:B------:R-:W-:Y:S02]  /*2d00*/  UISETP.NE.AND UP0, UPT, UR4, 0x2, UPT ;  /* 0x000000020400788c */ /* 0x000fe4000bf05270 */
[----:B------:R-:W-:Y:S01]  /*2d10*/  ISETP.NE.AND P0, PT, R8, 0x2, PT ;  /* 0x000000020800780c */ /* 0x000fe20003f05270 */
[----:B------:R-:W-:Y:S06]  /*2d20*/  UGETNEXTWORKID.BROADCAST [UR8], [UR9] ;  /* 0x00000000080073ca */ /* 0x000fec0008000100 */
[----:B------:R-:W-:Y:S02]  /*2d30*/  USEL UR7, URZ, 0x1, UP0 ;  /* 0x00000001ff077887 */ /* 0x000fe40008000000 */
[----:B------:R-:W-:-:S04]  /*2d40*/  USEL UR5, UR4, URZ, UP0 ;  /* 0x000000ff04057287 */ /* 0x000fc80008000000 */
[----:B------:R-:W-:Y:S02]  /*2d50*/  LOP3.LUT R12, R12, UR7, RZ, 0x3c, !PT ;  /* 0x000000070c0c7c12 */ /* 0x000fe4000f8e3cff */
[----:B--2---:R-:W-:-:S04]  /*2d60*/  SHF.L.U32 R4, R10, 0x1f, RZ ;  /* 0x0000001f0a047819 */ /* 0x004fc800000006ff */
[----:B------:R-:W2:Y:S02]  /*2d70*/  SYNCS.PHASECHK.TRANS64.TRYWAIT P1, [R2+URZ+0x80], R4 ;  /* 0x00008004020075a7 */ /* 0x000ea400080211ff */
[----:B--2---:R-:W-:Y:S05]  /*2d80*/  @!P1 BRA `(.L_x_49) ;  /* 0x0000006000e89947 */ /* 0x004fea0003800000 */
.L_x_159:
[C---:B--2---:R-:W-:Y:S01]  /*2d90*/  LEA R4, R11.reuse, UR6, 0x4 ;  /* 0x000000060b047c11 */ /* 0x044fe2000f8e20ff */
[----:B------:R-:W-:Y:S01]  /*2da0*/  VIADD R2, R2, 0x90 ;  /* 0x0000009002027836 */ /* 0x000fe20000000000 */
[----:B------:R-:W-:Y:S01]  /*2db0*/  SEL R8, R8, RZ, P0 ;  /* 0x000000ff08087207 */ /* 0x000fe20000000000 */
[----:B------:R-:W-:-:S03]  /*2dc0*/  VIADD R11, R11, 0x1 ;  /* 0x000000010b0b7836 */ /* 0x000fc60000000000 */
[----:B------:R-:W2:Y:S01]  /*2dd0*/  LDS.128 R4, [R4+0x110] ;  /* 0x0001100004047984 */ /* 0x000ea20000000c00 */
[----:B------:R-:W-:Y:S02]  /*2de0*/  PRMT R2, RZ, 0x654, R2 ;  /* 0x00000654ff027816 */ /* 0x000fe40000000002 */
[C---:B------:R-:W-:Y:S01]  /*2df0*/  ISETP.NE.AND P1, PT, R11.reuse, 0x2, PT ;  /* 0x000000020b00780c */ /* 0x040fe20003f25270 */
[----:B------:R-:W-:Y:S01]  /*2e00*/  @!PT LDS RZ, [RZ] ;  /* 0x00000000fffff984 */ /* 0x000fe20000000800 */
[----:B------:R-:W-:Y:S01]  /*2e10*/  @!PT LDS RZ, [RZ] ;  /* 0x00000000fffff984 */ /* 0x000fe20000000800 */
[----:B------:R-:W-:Y:S01]  /*2e20*/  @!PT LDS RZ, [RZ] ;  /* 0x00000000fffff984 */ /* 0x000fe20000000800 */
[----:B------:R-:W-:Y:S01]  /*2e30*/  @!PT LDS RZ, [RZ] ;  /* 0x00000000fffff984 */ /* 0x000fe20000000800 */
[----:B------:R3:W-:Y:S06]  /*2e40*/  MEMBAR.ALL.CTA ;  /* 0x0000000000007992 */ /* 0x0007ec0000008000 */
[----:B---3--:R-:W3:Y:S01]  /*2e50*/  FENCE.VIEW.ASYNC.S ;  /* 0x00000000000073c6 */ /* 0x008ee20000000000 */
[----:B------:R-:W-:Y:S01]  /*2e60*/  SEL R11, R11, RZ, P1 ;  /* 0x000000ff0b0b7207 */ /* 0x000fe20000800000 */
[----:B---3--:R3:W-:Y:S01]  /*2e70*/  SYNCS.ARRIVE.TRANS64.RED.A1T0 RZ, [R2+URZ], RZ ;  /* 0x000000ff02ff79a7 */ /* 0x0087e200081004ff */
[----:B--2---:R-:W-:-:S02]  /*2e80*/  LOP3.LUT P3, RZ, R6, 0x1, RZ, 0xc0, !PT ;  /* 0x0000000106ff7812 */ /* 0x004fc4000786c0ff */
[----:B------:R-:W-:-:S04]  /*2e90*/  SEL R4, RZ, 0x1, P1 ;  /* 0x00000001ff047807 */ /* 0x000fc80000800000 */
[----:B------:R-:W-:Y:S02]  /*2ea0*/  LOP3.LUT R10, R10, R4, RZ, 0x3c, !PT ;  /* 0x000000040a0a7212 */ /* 0x000fe400078e3cff */
[----:B---3--:R-:W-:-:S04]  /*2eb0*/  SEL R2, RZ, 0x1, P0 ;  /* 0x00000001ff027807 */ /* 0x008fc80000000000 */
[----:B------:R-:W-:Y:S01]  /*2ec0*/  LOP3.LUT R9, R9, R2, RZ, 0x3c, !PT ;  /* 0x0000000209097212 */ /* 0x000fe200078e3cff */
[----:B------:R-:W-:Y:S06]  /*2ed0*/  @P3 BRA `(.L_x_50) ;  /* 0xfffffffc002c3947 */ /* 0x000fec000383ffff */
[----:B------:R-:W-:Y:S01]  /*2ee0*/  ULEA UR4, UR5, UR6, 0x3 ;  /* 0x0000000605047291 */ /* 0x000fe2000f8e18ff */
[----:B------:R-:W-:-:S08]  /*2ef0*/  SHF.L.U32 R2, R12, 0x1f, RZ ;  /* 0x0000001f0c027819 */ /* 0x000fd000000006ff */
[----:B------:R-:W2:Y:S02]  /*2f00*/  SYNCS.PHASECHK.TRANS64 P0, [UR4+0x90], R2 ;  /* 0x00009002ff0075a7 */ /* 0x000ea40008001004 */
[----:B--2---:R-:W-:Y:S05]  /*2f10*/  @P0 BRA `(.L_x_51) ;  /* 0x0000000000080947 */ /* 0x004fea0003800000 */
[----:B------:R-:W2:Y:S02]  /*2f20*/  SYNCS.PHASECHK.TRANS64.TRYWAIT P0, [UR4+0x90], R2 ;  /* 0x00009002ff0075a7 */ /* 0x000ea40008001104 */
[----:B--2---:R-:W-:Y:S05]  /*2f30*/  @!P0 BRA `(.L_x_52) ;  /* 0x0000006000908947 */ /* 0x004fea0003800000 */
.L_x_51:
[----:B------:R-:W-:-:S04]  /*2f40*/  UIADD3 UR7, UPT, UPT, UR5, 0x1, URZ ;  /* 0x0000000105077890 */ /* 0x000fc8000fffe0ff */
[----:B------:R-:W-:-:S04]  /*2f50*/  UISETP.NE.AND UP0, UPT, UR7, 0x2, UPT ;  /* 0x000000020700788c */ /* 0x000fc8000bf05270 */
[----:B------:R-:W-:Y:S02]  /*2f60*/  USEL UR8, URZ, 0x1, UP0 ;  /* 0x00000001ff087887 */ /* 0x000fe40008000000 */
[----:B------:R-:W-:-:S04]  /*2f70*/  USEL UR7, UR7, URZ, UP0 ;  /* 0x000000ff07077287 */ /* 0x000fc80008000000 */
[----:B------:R-:W-:Y:S01]  /*2f80*/  ULEA UR7, UR7, UR6, 0x3 ;  /* 0x0000000607077291 */ /* 0x000fe2000f8e18ff */
[----:B--2---:R-:W-:-:S04]  /*2f90*/  LOP3.LUT R2, R12, UR8, RZ, 0x3c, !PT ;  /* 0x000000080c027c12 */ /* 0x004fc8000f8e3cff */
[----:B------:R-:W-:-:S04]  /*2fa0*/  SHF.L.U32 R0, R2, 0x1f, RZ ;  /* 0x0000001f02007819 */ /* 0x000fc800000006ff */
[----:B------:R-:W2:Y:S02]  /*2fb0*/  SYNCS.PHASECHK.TRANS64 P0, [UR7+0x90], R0 ;  /* 0x00009000ff0075a7 */ /* 0x000ea40008001007 */
[----:B-12---:R-:W-:Y:S05]  /*2fc0*/  @P0 EXIT ;  /* 0x000000000000094d */ /* 0x006fea0003800000 */
[----:B------:R-:W-:Y:S02]  /*2fd0*/  SHF.L.U32 R2, R2, 0x1f, RZ ;  /* 0x0000001f02027819 */ /* 0x000fe400000006ff */
[----:B------:R-:W-:-:S07]  /*2fe0*/  MOV R0, UR7 ;  /* 0x0000000700007c02 */ /* 0x000fce0008000f00 */
.L_x_53:
[----:B-1----:R1:W2:Y:S02]  /*2ff0*/  SYNCS.PHASECHK.TRANS64.TRYWAIT P0, [R0+URZ+0x90], R2 ;  /* 0x00009002000075a7 */ /* 0x0022a400080011ff */
[----:B--2---:R-:W-:Y:S05]  /*3000*/  @!P0 NANOSLEEP.SYNCS 0x989680 ;  /* 0x009896800000895d */ /* 0x004fea0003900000 */
[----:B------:R-:W2:Y:S02]  /*3010*/  @!P0 SYNCS.PHASECHK.TRANS64 P0, [R0+URZ+0x90], R2 ;  /* 0x00009002000085a7 */ /* 0x000ea400080010ff */
[----:B--2---:R-:W-:Y:S05]  /*3020*/  @P0 EXIT ;  /* 0x000000000000094d */ /* 0x004fea0003800000 */
[----:B------:R-:W-:Y:S05]  /*3030*/  BRA `(.L_x_53) ;  /* 0xfffffffc00ec7947 */ /* 0x000fea000383ffff */
.L_x_46:
[----:B------:R-:W-:Y:S05]  /*3040*/  BRA.U UP5, `(.L_x_54) ;  /* 0x0000001105d47547 */ /* 0x000fea000b800000 */
[----:B------:R-:W-:Y:S01]  /*3050*/  UMOV UR4, 0x40 ;  /* 0x0000004000047882 */ /* 0x000fe20000000000 */
[----:B------:R-:W-:Y:S01]  /*3060*/  NOP ;  /* 0x0000000000007918 */ /* 0x000fe20000000000 */
[----:B------:R-:W-:Y:S01]  /*3070*/  ULEA UR5, UR47, UR4, 0x18 ;  /* 0x000000042f057291 */ /* 0x000fe2000f8ec0ff */
[----:B------:R-:W-:Y:S02]  /*3080*/  UMOV UR6, 0x400 ;  /* 0x0000040000067882 */ /* 0x000fe40000000000 */
[----:B------:R-:W-:-:S06]  /*3090*/  ULEA UR6, UR47, UR6, 0x18 ;  /* 0x000000062f067291 */ /* 0x000fcc000f8ec0ff */
[----:B------:R-:W2:Y:S02]  /*30a0*/  LDS.U8 R0, [UR5+0x1c] ;  /* 0x00001c05ff007984 */ /* 0x000ea40008000000 */
[----:B--2---:R-:W-:-:S13]  /*30b0*/  ISETP.NE.AND P0, PT, R0, RZ, PT ;  /* 0x000000ff0000720c */ /* 0x004fda0003f05270 */
[----:B------:R-:W-:Y:S05]  /*30c0*/  @P0 BRA `(.L_x_55) ;  /* 0x0000000400080947 */ /* 0x000fea0003800000 */
[----:B------:R-:W-:Y:S02]  /*30d0*/  UISETP.NE.U32.AND UP1, UPT, UR48, 0x1, UPT ;  /* 0x000000013000788c */ /* 0x000fe4000bf25070 */
[----:B------:R-:W-:-:S07]  /*30e0*/  UIADD3 UR7, UPT, UPT, UR5, 0x8, URZ ;  /* 0x0000000805077890 */ /* 0x000fce000fffe0ff */
[----:B------:R-:W-:Y:S05]  /*30f0*/  BRA.U !UP1, `(.L_x_56) ;  /* 0x00000001099c7547 */ /* 0x000fea000b800000 */
[----:B------:R-:W-:Y:S01]  /*3100*/  ELECT P0, URZ, PT ;  /* 0x0000000000ff782f */ /* 0x000fe20003800000 */
[----:B------:R-:W-:-:S12]  /*3110*/  BSSY B0, `(.L_x_56) ;  /* 0x0000025000007945 */ /* 0x000fd80003800000 */
[----:B------:R-:W-:Y:S05]  /*3120*/  @!P0 BRA `(.L_x_57) ;  /* 0x00000000008c8947 */ /* 0x000fea0003800000 */
[----:B------:R-:W-:-:S05]  /*3130*/  UMOV UR4, 0x10 ;  /* 0x0000001000047882 */ /* 0x000fca0000000000 */
[----:B------:R-:W-:Y:S04]  /*3140*/  DEPBAR.LE SB2, 0x36 ;  /* 0x0000ad800000791a */ /* 0x000fe80000000000 */
[----:B------:R-:W2:Y:S02]  /*3150*/  UTCATOMSWS.2CTA.FIND_AND_SET.ALIGN UP0, UR4, UR4 ;  /* 0x00000004000475e3 */ /* 0x000ea40008200800 */
[----:B--2---:R-:W-:Y:S01]  /*3160*/  MOV R10, UR4 ;  /* 0x00000004000a7c02 */ /* 0x004fe20008000f00 */
[----:B------:R-:W-:Y:S06]  /*3170*/  BRA.U UP0, `(.L_x_58) ;  /* 0x0000000100187547 */ /* 0x000fec000b800000 */
.L_x_59:
[----:B------:R-:W-:Y:S05]  /*3180*/  NANOSLEEP 0x64 ;  /* 0x000000640000795d */ /* 0x000fea0003800000 */
[----:B------:R-:W-:-:S05]  /*3190*/  UMOV UR4, 0x10 ;  /* 0x0000001000047882 */ /* 0x000fca0000000000 */
[----:B------:R-:W-:Y:S04]  /*31a0*/  DEPBAR.LE SB2, 0x36 ;  /* 0x0000ad800000791a */ /* 0x000fe80000000000 */
[----:B------:R-:W2:Y:S02]  /*31b0*/  UTCATOMSWS.2CTA.FIND_AND_SET.ALIGN UP0, UR4, UR4 ;  /* 0x00000004000475e3 */ /* 0x000ea40008200800 */
[----:B--2---:R-:W-:Y:S01]  /*31c0*/  MOV R10, UR4 ;  /* 0x00000004000a7c02 */ /* 0x004fe20008000f00 */
[----:B------:R-:W-:Y:S05]  /*31d0*/  BRA.U !UP0, `(.L_x_59) ;  /* 0xfffffffd08e87547 */ /* 0x000fea000b83ffff */
.L_x_58:
[----:B------:R-:W2:Y:S01]  /*31e0*/  LDS R6, [UR5+0x10] ;  /* 0x00001005ff067984 */ /* 0x000ea20008000800 */
[----:B------:R-:W-:Y:S01]  /*31f0*/  IMAD.U32 R0, RZ, RZ, UR6 ;  /* 0x00000006ff007e24 */ /* 0x000fe2000f8e00ff */
[----:B------:R-:W-:-:S03]  /*3200*/  MOV R4, UR49 ;  /* 0x0000003100047c02 */ /* 0x000fc60008000f00 */
[----:B------:R-:W-:Y:S01]  /*3210*/  VIADD R0, R0, 0x130 ;  /* 0x0000013000007836 */ /* 0x000fe20000000000 */
[----:B--2---:R-:W-:-:S04]  /*3220*/  SHF.L.U32 R6, R6, 0x1f, RZ ;  /* 0x0000001f06067819 */ /* 0x004fc800000006ff */
[----:B------:R-:W2:Y:S02]  /*3230*/  SYNCS.PHASECHK.TRANS64.TRYWAIT P0, [UR5+0x8], R6 ;  /* 0x00000806ff0075a7 */ /* 0x000ea40008001105 */
[----:B--2---:R-:W-:Y:S05]  /*3240*/  @P0 BRA `(.L_x_60) ;  /* 0x0000000000080947 */ /* 0x004fea0003800000 */
[----:B------:R-:W2:Y:S02]  /*3250*/  SYNCS.PHASECHK.TRANS64.TRYWAIT P0, [UR5+0x8], R6 ;  /* 0x00000806ff0075a7 */ /* 0x000ea40008001105 */
[----:B--2---:R-:W-:Y:S05]  /*3260*/  @!P0 BRA `(.L_x_61) ;  /* 0x0000005c00dc8947 */ /* 0x004fea0003800000 */
.L_x_60:
[----:B------:R-:W-:Y:S01]  /*3270*/  PRMT R4, R4, 0x654, R0 ;  /* 0x0000065404047816 */ /* 0x000fe20000000000 */
[----:B------:R-:W-:Y:S01]  /*3280*/  HFMA2 R0, -RZ, RZ, 0, 5.9604644775390625e-08 ;  /* 0x00000001ff007431 */ /* 0x000fe200000001ff */
[----:B------:R-:W-:Y:S01]  /*3290*/  UPRMT UR4, UR49, 0x654, UR7 ;  /* 0x0000065431047896 */ /* 0x000fe20008000007 */
[----:B------:R-:W-:Y:S02]  /*32a0*/  IMAD.MOV.U32 R8, RZ, RZ, 0xffff ;  /* 0x0000ffffff087424 */ /* 0x000fe400078e00ff */
[----:B--2---:R-:W-:Y:S02]  /*32b0*/  IMAD.MOV.U32 R6, RZ, RZ, 0x4 ;  /* 0x00000004ff067424 */ /* 0x004fe400078e00ff */
[----:B------:R-:W-:Y:S01]  /*32c0*/  IMAD.SHL.U32 R9, R10, 0x20, RZ ;  /* 0x000000200a097824 */ /* 0x000fe200078e00ff */
[----:B------:R-:W-:Y:S02]  /*32d0*/  MOV R5, UR4 ;  /* 0x0000000400057c02 */ /* 0x000fe40008000f00 */
[-C--:B------:R-:W-:Y:S01]  /*32e0*/  SHF.L.U32 R8, R8, R10.reuse, RZ ;  /* 0x0000000a08087219 */ /* 0x080fe200000006ff */
[----:B------:R2:W-:Y:S01]  /*32f0*/  SYNCS.ARRIVE.TRANS64.RED RZ, [UR4], R6 ;  /* 0x00000006ffff79a7 */ /* 0x0005e20008000404 */
[----:B------:R-:W-:Y:S01]  /*3300*/  SHF.L.U32 R7, R0, R10, RZ ;  /* 0x0000000a00077219 */ /* 0x000fe200000006ff */
[----:B------:R2:W-:Y:S04]  /*3310*/  STS [UR6+0x130], R9 ;  /* 0x00013009ff007988 */ /* 0x0005e80008000806 */
[----:B------:R2:W-:Y:S04]  /*3320*/  STAS [R4.64], R10 ;  /* 0x0000000a04007dbd */ /* 0x0005e8000c0008ff */
[----:B------:R2:W-:Y:S04]  /*3330*/  ATOMS.OR RZ, [UR5+0x14], R8 ;  /* 0x00001408ffff798c */ /* 0x0005e8000b000005 */
[----:B------:R2:W-:Y:S04]  /*3340*/  ATOMS.OR RZ, [UR5+0x18], R7 ;  /* 0x00001807ffff798c */ /* 0x0005e8000b000005 */
[----:B------:R2:W-:Y:S02]  /*3350*/  ATOMS.XOR RZ, [UR5+0x10], R0 ;  /* 0x00001000ffff798c */ /* 0x0005e4000b800005 */
.L_x_57:
[----:B-1----:R-:W-:Y:S05]  /*3360*/  BSYNC B0 ;  /* 0x0000000000007941 */ /* 0x002fea0003800000 */
.L_x_56:
[----:B------:R-:W-:Y:S05]  /*3370*/  BRA.U UP1, `(.L_x_62) ;  /* 0x00000001016c7547 */ /* 0x000fea000b800000 */
[----:B------:R-:W-:-:S03]  /*3380*/  UMOV UR4, 0xffffffff ;  /* 0xffffffff00047882 */ /* 0x000fc60000000000 */
[----:B------:R-:W-:Y:S05]  /*3390*/  BRA.DIV UR4, `(.L_x_63) ;  /* 0x0000005e04a87947 */ /* 0x000fea000b800000 */
[----:B------:R-:W-:-:S13]  /*33a0*/  ELECT P6, URZ, PT ;  /* 0x0000000000ff782f */ /* 0x000fda00038c0000 */
.L_x_163:
[----:B------:R-:W-:Y:S05]  /*33b0*/  @!P6 BRA `(.L_x_62) ;  /* 0x00000000005ce947 */ /* 0x000fea0003800000 */
[----:B--2---:R-:W2:Y:S02]  /*33c0*/  LDS R4, [UR5+0x10] ;  /* 0x00001005ff047984 */ /* 0x004ea40008000800 */
[----:B--2---:R-:W-:-:S04]  /*33d0*/  SHF.L.U32 R4, R4, 0x1f, RZ ;  /* 0x0000001f04047819 */ /* 0x004fc800000006ff */
[----:B------:R-:W2:Y:S02]  /*33e0*/  SYNCS.PHASECHK.TRANS64.TRYWAIT P0, [UR5+0x8], R4 ;  /* 0x00000804ff0075a7 */ /* 0x000ea40008001105 */
[----:B--2---:R-:W-:Y:S05]  /*33f0*/  @P0 BRA `(.L_x_64) ;  /* 0x0000000000080947 */ /* 0x004fea0003800000 */
[----:B------:R-:W2:Y:S02]  /*3400*/  SYNCS.PHASECHK.TRANS64.TRYWAIT P0, [UR5+0x8], R4 ;  /* 0x00000804ff0075a7 */ /* 0x000ea40008001105 */
[----:B--2---:R-:W-:Y:S05]  /*3410*/  @!P0 BRA `(.L_x_65) ;  /* 0x0000005c00a88947 */ /* 0x004fea0003800000 */
.L_x_64:
[----:B------:R-:W3:Y:S01]  /*3420*/  LDS R6, [UR6+0x130] ;  /* 0x00013006ff067984 */ /* 0x000ee20008000800 */
[----:B--2---:R-:W-:Y:S02]  /*3430*/  HFMA2 R0, -RZ, RZ, 0, 5.9604644775390625e-08 ;  /* 0x00000001ff007431 */ /* 0x004fe400000001ff */
[----:B------:R-:W-:Y:S01]  /*3440*/  IMAD.MOV.U32 R4, RZ, RZ, 0xffff ;  /* 0x0000ffffff047424 */ /* 0x000fe200078e00ff */
[----:B------:R-:W-:Y:S01]  /*3450*/  UPRMT UR4, UR49, 0x654, UR7 ;  /* 0x0000065431047896 */ /* 0x000fe20008000007 */
[----:B---3--:R-:W-:-:S03]  /*3460*/  IMAD.SHL.U32 R5, R6, 0x20, RZ ;  /* 0x0000002006057824 */ /* 0x008fc600078e00ff */
[-C--:B------:R-:W-:Y:S02]  /*3470*/  SHF.L.U32 R4, R4, R6.reuse, RZ ;  /* 0x0000000604047219 */ /* 0x080fe400000006ff */
[----:B------:R-:W-:Y:S01]  /*3480*/  SHF.L.U32 R6, R0, R6, RZ ;  /* 0x0000000600067219 */ /* 0x000fe200000006ff */
[----:B------:R3:W-:Y:S04]  /*3490*/  STS [UR6+0x130], R5 ;  /* 0x00013005ff007988 */ /* 0x0007e80008000806 */
[----:B------:R3:W-:Y:S04]  /*34a0*/  ATOMS.OR RZ, [UR5+0x14], R4 ;  /* 0x00001404ffff798c */ /* 0x0007e8000b000005 */
[----:B------:R3:W-:Y:S01]  /*34b0*/  ATOMS.OR RZ, [UR5+0x18], R6 ;  /* 0x00001806ffff798c */ /* 0x0007e2000b000005 */
[----:B------:R-:W-:Y:S03]  /*34c0*/  SYNCS.ARRIVE.TRANS64.RED.A1T0 RZ, [UR4], RZ ;  /* 0x000000ffffff79a7 */ /* 0x000fe60008100404 */
[----:B------:R3:W-:Y:S01]  /*34d0*/  ATOMS.XOR RZ, [UR5+0x10], R0 ;  /* 0x00001000ffff798c */ /* 0x0007e2000b800005 */
[----:B------:R-:W-:Y:S05]  /*34e0*/  BRA `(.L_x_62) ;  /* 0x0000000000107947 */ /* 0x000fea0003800000 */
.L_x_55:
[----:B------:R-:W-:Y:S02]  /*34f0*/  MOV R0, 0xffffffff ;  /* 0xffffffff00007802 */ /* 0x000fe40000000f00 */
[----:B------:R-:W-:-:S03]  /*3500*/  MOV R4, 0x3530 ;  /* 0x0000353000047802 */ /* 0x000fc60000000f00 */
[----:B------:R2:W-:Y:S04]  /*3510*/  STS [UR6+0x130], R0 ;  /* 0x00013000ff007988 */ /* 0x0005e80008000806 */
[----:B-12--5:R-:W-:Y:S05]  /*3520*/  CALL.REL.NOINC `($__internal_1_$__cuda_sm10x_tcgen05_guardrail_trap_phase_invalid_during_alloc) ;  /* 0x00000064007c7944 */ /* 0x026fea0003c00000 */
.L_x_62:
[----:B------:R-:W-:Y:S05]  /*3530*/  WARPSYNC.ALL ;  /* 0x0000000000007948 */ /* 0x000fea0003800000 */
[----:B------:R-:W4:Y:S01]  /*3540*/  S2UR UR4, SR_CgaCtaId ;  /* 0x00000000000479c3 */ /* 0x000f220000008800 */
[----:B------:R-:W-:Y:S01]  /*3550*/  UMOV UR26, 0x400 ;  /* 0x00000400001a7882 */ /* 0x000fe20000000000 */
[----:B------:R-:W-:-:S06]  /*3560*/  NOP ;  /* 0x0000000000007918 */ /* 0x000fcc0000000000 */
[----:B------:R-:W-:Y:S06]  /*3570*/  BAR.ARV 0x6, 0xa0 ;  /* 0x0182800000007b1d */ /* 0x000fec0000002000 */
[----:B------:R-:W1:Y:S01]  /*3580*/  LDCU UR6, c[0x0][0x38c] ;  /* 0x00007180ff0677ac */ /* 0x000e620008000800 */
[----:B------:R-:W-:Y:S01]  /*3590*/  LOP3.LUT R3, R3, 0xffff, RZ, 0xc0, !PT ;  /* 0x0000ffff03037812 */ /* 0x000fe200078ec0ff */
[----:B--2---:R-:W-:Y:S01]  /*35a0*/  IMAD.MOV.U32 R9, RZ, RZ, 0x1 ;  /* 0x00000001ff097424 */ /* 0x004fe200078e00ff */
[----:B------:R-:W-:Y:S01]  /*35b0*/  LOP3.LUT R2, R2, 0xffff, RZ, 0xc0, !PT ;  /* 0x0000ffff02027812 */ /* 0x000fe200078ec0ff */
[----:B------:R-:W-:Y:S01]  /*35c0*/  IMAD.MOV.U32 R8, RZ, RZ, RZ ;  /* 0x000000ffff087224 */ /* 0x000fe200078e00ff */
[----:B------:R-:W-:Y:S01]  /*35d0*/  R2UR UR28, R3 ;  /* 0x00000000031c72ca */ /* 0x000fe200000e0000 */
[----:B------:R-:W-:Y:S01]  /*35e0*/  UMOV UR32, URZ ;  /* 0x000000ff00207c82 */ /* 0x000fe20008000000 */
[----:B------:R-:W-:-:S02]  /*35f0*/  R2UR UR42, R2 ;  /* 0x00000000022a72ca */ /* 0x000fc400000e0000 */
[----:B------:R-:W-:Y:S01]  /*3600*/  CS2R R2, SRZ ;  /* 0x0000000000027805 */ /* 0x000fe2000001ff00 */
[----:B------:R-:W-:Y:S01]  /*3610*/  UMOV UR23, URZ ;  /* 0x000000ff00177c82 */ /* 0x000fe20008000000 */
[----:B----4-:R-:W-:Y:S01]  /*3620*/  ULEA UR26, UR4, UR26, 0x18 ;  /* 0x0000001a041a7291 */ /* 0x010fe2000f8ec0ff */
[----:B------:R-:W-:Y:S01]  /*3630*/  UMOV UR22, URZ ;  /* 0x000000ff00167c82 */ /* 0x000fe20008000000 */
[----:B------:R-:W-:Y:S02]  /*3640*/  UISETP.NE.AND UP3, UPT, UR48, URZ, UPT ;  /* 0x000000ff3000728c */ /* 0x000fe4000bf65270 */
[----:B------:R-:W-:Y:S02]  /*3650*/  UIADD3 UR4, UPT, UPT, UR26, 0x4300, URZ ;  /* 0x000043001a047890 */ /* 0x000fe4000fffe0ff */
[----:B------:R-:W-:-:S03]  /*3660*/  UIADD3 UR5, UPT, UPT, UR26, 0xa300, URZ ;  /* 0x0000a3001a057890 */ /* 0x000fc6000fffe0ff */
[----:B---3--:R-:W2:Y:S01]  /*3670*/  LDS R0, [UR26+0x130] ;  /* 0x0001301aff007984 */ /* 0x008ea20008000800 */
[----:B-1----:R-:W-:Y:S02]  /*3680*/  UIADD3 UR6, UPT, UPT, UR6, 0x3f, URZ ;  /* 0x0000003f06067890 */ /* 0x002fe4000fffe0ff */
[----:B------:R-:W-:Y:S02]  /*3690*/  USHF.R.U32.HI UR30, URZ, 0x4, UR4 ;  /* 0x00000004ff1e7899 */ /* 0x000fe40008011604 */
[----:B------:R-:W-:Y:S02]  /*36a0*/  USHF.R.S32.HI UR33, URZ, 0x1f, UR6 ;  /* 0x0000001fff217899 */ /* 0x000fe40008011406 */
[----:B------:R-:W-:Y:S02]  /*36b0*/  USHF.R.U32.HI UR4, URZ, 0x4, UR5 ;  /* 0x00000004ff047899 */ /* 0x000fe40008011605 */
[----:B------:R-:W-:Y:S02]  /*36c0*/  ULEA.HI UR33, UR33, UR6, URZ, 0x6 ;  /* 0x0000000621217291 */ /* 0x000fe4000f8f30ff */
[----:B------:R-:W-:-:S02]  /*36d0*/  ULOP3.LUT UR4, UR4, 0x3fff, URZ, 0xc0, !UPT ;  /* 0x00003fff04047892 */ /* 0x000fc4000f8ec0ff */
[----:B------:R-:W-:Y:S01]  /*36e0*/  USHF.R.S32.HI UR33, URZ, 0x6, UR33 ;  /* 0x00000006ff217899 */ /* 0x000fe20008011421 */
[----:B------:R-:W-:Y:S01]  /*36f0*/  UMOV UR40, 0x0 ;  /* 0x0000000000287882 */ /* 0x000fe20000000000 */
[----:B------:R-:W-:Y:S02]  /*3700*/  UMOV UR41, 0x8208010 ;  /* 0x0820801000297882 */ /* 0x000fe40000000000 */
[----:B------:R-:W-:Y:S02]  /*3710*/  UISETP.LT.AND UP0, UPT, UR33, 0x1, UPT ;  /* 0x000000012100788c */ /* 0x000fe4000bf01270 */
[----:B------:R-:W-:Y:S02]  /*3720*/  ULOP3.LUT UR30, UR30, 0x3fff, URZ, 0xc0, !UPT ;  /* 0x00003fff1e1e7892 */ /* 0x000fe4000f8ec0ff */
[----:B------:R-:W-:Y:S02]  /*3730*/  ULOP3.LUT UR29, UR4, 0x10000, URZ, 0xfc, !UPT ;  /* 0x00010000041d7892 */ /* 0x000fe4000f8efcff */
[----:B------:R-:W-:Y:S01]  /*3740*/  USEL UR43, UR33, 0x1, !UP0 ;  /* 0x00000001212b7887 */ /* 0x000fe2000c000000 */
[----:B------:R-:W-:Y:S01]  /*3750*/  UMOV UR38, 0x0 ;  /* 0x0000000000267882 */ /* 0x000fe20000000000 */
[----:B------:R-:W-:Y:S01]  /*3760*/  UMOV UR39, 0x8208010 ;  /* 0x0820801000277882 */ /* 0x000fe20000000000 */
[----:B------:R-:W-:Y:S01]  /*3770*/  UMOV UR36, 0x0 ;  /* 0x0000000000247882 */ /* 0x000fe20000000000 */
[----:B------:R-:W-:Y:S01]  /*3780*/  UMOV UR37, 0x8208010 ;  /* 0x0820801000257882 */ /* 0x000fe20000000000 */
[----:B------:R-:W-:Y:S01]  /*3790*/  UMOV UR34, 0x0 ;  /* 0x0000000000227882 */ /* 0x000fe20000000000 */
[----:B------:R-:W-:Y:S01]  /*37a0*/  UMOV UR35, 0x8208010 ;  /* 0x0820801000237882 */ /* 0x000fe20000000000 */
[----:B--2---:R-:W-:-:S15]  /*37b0*/  R2UR UR44, R0 ;  /* 0x00000000002c72ca */ /* 0x004fde00000e0000 */
.L_x_73:
[C---:B------:R-:W-:Y:S02]  /*37c0*/  LEA R0, R8.reuse, UR26, 0x3 ;  /* 0x0000001a08007c11 */ /* 0x040fe4000f8e18ff */
[----:B------:R-:W-:Y:S02]  /*37d0*/  SHF.L.U32 R4, R3, 0x1f, RZ ;  /* 0x0000001f03047819 */ /* 0x000fe400000006ff */
[----:B------:R-:W-:Y:S02]  /*37e0*/  LEA R5, R8, UR26, 0x4 ;  /* 0x0000001a08057c11 */ /* 0x000fe4000f8e20ff */
[----:B------:R-:W1:Y:S02]  /*37f0*/  SYNCS.PHASECHK.TRANS64.TRYWAIT P0, [R0+URZ+0x80], R4 ;  /* 0x00008004000075a7 */ /* 0x000e6400080011ff */
[----:B-1-3--:R-:W-:Y:S05]  /*3800*/  @!P0 BRA `(.L_x_66) ;  /* 0x0000005800c48947 */ /* 0x00afea0003800000 */
.L_x_164:
[----:B-1----:R-:W1:Y:S01]  /*3810*/  LDS.128 R4, [R5+0x110] ;  /* 0x0001100005047984 */ /* 0x002e620000000c00 */
[----:B------:R-:W-:Y:S02]  /*3820*/  VIADD R0, R0, 0x90 ;  /* 0x0000009000007836 */ /* 0x000fe40000000000 */
[----:B------:R-:W-:Y:S01]  /*3830*/  VIADD R8, R8, 0x1 ;  /* 0x0000000108087836 */ /* 0x000fe20000000000 */
[----:B------:R-:W-:Y:S01]  /*3840*/  @!PT LDS RZ, [RZ] ;  /* 0x00000000fffff984 */ /* 0x000fe20000000800 */
[----:B------:R-:W-:Y:S01]  /*3850*/  @!PT LDS RZ, [RZ] ;  /* 0x00000000fffff984 */ /* 0x000fe20000000800 */
[----:B------:R-:W-:Y:S01]  /*3860*/  @!PT LDS RZ, [RZ] ;  /* 0x00000000fffff984 */ /* 0x000fe20000000800 */
[----:B------:R-:W-:Y:S01]  /*3870*/  @!PT LDS RZ, [RZ] ;  /* 0x00000000fffff984 */ /* 0x000fe20000000800 */
[----:B------:R2:W-:Y:S06]  /*3880*/  MEMBAR.ALL.CTA ;  /* 0x0000000000007992 */ /* 0x0005ec0000008000 */
[----:B--2---:R-:W2:Y:S01]  /*3890*/  FENCE.VIEW.ASYNC.S ;  /* 0x00000000000073c6 */ /* 0x004ea20000000000 */
[----:B------:R-:W-:-:S04]  /*38a0*/  PRMT R0, RZ, 0x654, R0 ;  /* 0x00000654ff007816 */ /* 0x000fc80000000000 */
[----:B--2---:R2:W-:Y:S01]  /*38b0*/  SYNCS.ARRIVE.TRANS64.RED.A1T0 RZ, [R0+URZ], RZ ;  /* 0x000000ff00ff79a7 */ /* 0x0045e200081004ff */
[----:B-1----:R-:W-:Y:S01]  /*38c0*/  LOP3.LUT P1, RZ, R6, 0x1, RZ, 0xc0, !PT ;  /* 0x0000000106ff7812 */ /* 0x002fe2000782c0ff */
[----:B--2---:R-:W-:-:S12]  /*38d0*/  BRA.U UP3, `(.L_x_67) ;  /* 0x0000000503087547 */ /* 0x004fd8000b800000 */
[----:B------:R-:W1:Y:S01]  /*38e0*/  LDCU UR4, c[0x0][0x38c] ;  /* 0x00007180ff0477ac */ /* 0x000e620008000800 */
[----:B------:R-:W-:Y:S02]  /*38f0*/  PLOP3.LUT P2, PT, PT, PT, PT, 0x80, 0x8 ;  /* 0x000000000008781c */ /* 0x000fe40003f4f070 */
[----:B------:R-:W-:Y:S01]  /*3900*/  SHF.L.U32 R4, R9, 0x1f, RZ ;  /* 0x0000001f09047819 */ /* 0x000fe200000006ff */
[----:B------:R-:W-:Y:S02]  /*3910*/  ULEA UR31, UR32, UR26, 0x3 ;  /* 0x0000001a201f7291 */ /* 0x000fe4000f8e18ff */
[----:B------:R-:W-:Y:S02]  /*3920*/  ULEA UR11, UR32, UR44, 0x6 ;  /* 0x0000002c200b7291 */ /* 0x000fe4000f8e30ff */
[----:B-1----:R-:W-:-:S06]  /*3930*/  UISETP.GE.AND UP0, UPT, UR4, 0x1, UPT ;  /* 0x000000010400788c */ /* 0x002fcc000bf06270 */
[----:B------:R-:W-:-:S05]  /*3940*/  PLOP3.LUT P0, PT, PT, PT, UP0, 0x80, 0x8 ;  /* 0x000000000008781c */ /* 0x000fca0003f0f008 */
[----:B------:R-:W-:-:S08]  /*3950*/  @UP0 ULEA UR4, UR23, UR26, 0x3 ;  /* 0x0000001a17040291 */ /* 0x000fd0000f8e18ff */
[----:B------:R-:W-:-:S04]  /*3960*/  @P0 SHF.L.U32 R0, R2, 0x1f, RZ ;  /* 0x0000001f02000819 */ /* 0x000fc800000006ff */
[----:B------:R1:W2:Y:S01]  /*3970*/  @P0 SYNCS.PHASECHK.TRANS64.TRYWAIT P2, [UR4], R0 ;  /* 0x00000000ff0005a7 */ /* 0x0002a20008041104 */
[----:B------:R-:W3:Y:S02]  /*3980*/  SYNCS.PHASECHK.TRANS64.TRYWAIT P0, [UR31+0xc0], R4 ;  /* 0x0000c004ff0075a7 */ /* 0x000ee4000800111f */
[----:B-123--:R-:W-:Y:S05]  /*3990*/  @!P0 BRA `(.L_x_68) ;  /* 0x0000005800748947 */ /* 0x00efea0003800000 */
.L_x_166:
[----:B------:R-:W-:Y:S01]  /*39a0*/  UMOV UR27, UR22 ;  /* 0x00000016001b7c82 */ /* 0x000fe20008000000 */
[----:B------:R-:W-:Y:S05]  /*39b0*/  BRA.U !UP0, `(.L_x_69) ;  /* 0x0000000108c07547 */ /* 0x000fea000b800000 */
[----:B------:R-:W-:Y:S02]  /*39c0*/  UIADD3 UR27, UPT, UPT, UR43, UR22, URZ ;  /* 0x000000162b1b7290 */ /* 0x000fe4000fffe0ff */
[----:B------:R-:W-:Y:S01]  /*39d0*/  UPLOP3.LUT UP2, UPT, UPT, UPT, UPT, 0x40, 0x4 ;  /* 0x000000000004789c */ /* 0x000fe20003f4e870 */
[----:B------:R-:W-:Y:S01]  /*39e0*/  UMOV UR24, UR33 ;  /* 0x0000002100187c82 */ /* 0x000fe20008000000 */
[----:B------:R-:W-:-:S09]  /*39f0*/  UMOV UR10, UR23 ;  /* 0x00000017000a7c82 */ /* 0x000fd20008000000 */
.L_x_72:
[----:B--2---:R-:W-:Y:S01]  /*3a00*/  ULEA UR5, UR10, UR26, 0x3 ;  /* 0x0000001a0a057291 */ /* 0x004fe2000f8e18ff */
[----:B---3--:R-:W-:Y:S11]  /*3a10*/  @P2 BRA `(.L_x_70) ;  /* 0x00000000000c2947 */ /* 0x008ff60003800000 */
[----:B-1----:R-:W-:Y:S04]  /*3a20*/  SHF.L.U32 R4, R2, 0x1f, RZ ;  /* 0x0000001f02047819 */ /* 0x002fe800000006ff */
[----:B------:R-:W1:Y:S02]  /*3a30*/  SYNCS.PHASECHK.TRANS64.TRYWAIT P0, [UR5], R4 ;  /* 0x00000004ff0075a7 */ /* 0x000e640008001105 */
[----:B-1----:R-:W-:Y:S05]  /*3a40*/  @!P0 BRA `(.L_x_71) ;  /* 0x0000005800608947 */ /* 0x002fea0003800000 */
.L_x_70:
[----:B------:R-:W-:Y:S01]  /*3a50*/  UISETP.NE.AND UP0, UPT, UR24, 0x1, UPT ;  /* 0x000000011800788c */ /* 0x000fe2000bf05270 */
[----:B------:R-:W-:Y:S01]  /*3a60*/  PLOP3.LUT P2, PT, PT, PT, PT, 0x80, 0x8 ;  /* 0x000000000008781c */ /* 0x000fe20003f4f070 */
[----:B------:R-:W-:Y:S02]  /*3a70*/  UIADD3 UR4, UPT, UPT, UR10, 0x1, URZ ;  /* 0x000000010a047890 */ /* 0x000fe4000fffe0ff */
[----:B------:R-:W-:Y:S02]  /*3a80*/  UIADD3 UR25, UPT, UPT, UR5, 0x18, URZ ;  /* 0x0000001805197890 */ /* 0x000fe4000fffe0ff */
[----:B------:R-:W-:Y:S01]  /*3a90*/  UISETP.NE.AND UP1, UPT, UR4, 0x3, UPT ;  /* 0x000000030400788c */ /* 0x000fe2000bf25270 */
[----:B------:R-:W-:Y:S01]  /*3aa0*/  PLOP3.LUT P0, PT, PT, PT, UP0, 0x80, 0x8 ;  /* 0x000000000008781c */ /* 0x000fe20003f0f008 */
[----:B------:R-:W-:Y:S02]  /*3ab0*/  UIADD3 UR22, UPT, UPT, UR22, 0x1, URZ ;  /* 0x0000000116167890 */ /* 0x000fe4000fffe0ff */
[----:B------:R-:W-:Y:S02]  /*3ac0*/  USEL UR6, URZ, 0x1, UP1 ;  /* 0x00000001ff067887 */ /* 0x000fe40008800000 */
[----:B------:R-:W-:Y:S02]  /*3ad0*/  USEL UR23, UR4, URZ, UP1 ;  /* 0x000000ff04177287 */ /* 0x000fe40008800000 */
[----:B------:R-:W-:Y:S02]  /*3ae0*/  UIADD3 UR24, UPT, UPT, UR24, -0x1, URZ ;  /* 0xffffffff18187890 */ /* 0x000fe4000fffe0ff */
[----:B------:R-:W-:Y:S01]  /*3af0*/  @UP0 ULEA UR4, UR23, UR26, 0x3 ;  /* 0x0000001a17040291 */ /* 0x000fe2000f8e18ff */
[----:B------:R-:W-:Y:S01]  /*3b00*/  LOP3.LUT R2, R2, UR6, RZ, 0x3c, !PT ;  /* 0x0000000602027c12 */ /* 0x000fe2000f8e3cff */
[----:B------:R-:W-:Y:S02]  /*3b10*/  ULEA UR6, UR10, UR30, 0x9 ;  /* 0x0000001e0a067291 */ /* 0x000fe4000f8e48ff */
[----:B------:R-:W-:Y:S01]  /*3b20*/  UISETP.NE.AND UP0, UPT, UR22, UR27, UPT ;  /* 0x0000001b1600728c */ /* 0x000fe2000bf05270 */
[----:B-1----:R-:W-:Y:S01]  /*3b30*/  @P0 SHF.L.U32 R0, R2, 0x1f, RZ ;  /* 0x0000001f02000819 */ /* 0x002fe200000006ff */
[----:B------:R-:W-:Y:S02]  /*3b40*/  UIADD3 UR20, UPT, UPT, UR6, 0x80, URZ ;  /* 0x0000008006147890 */ /* 0x000fe4000fffe0ff */
[----:B------:R-:W-:Y:S01]  /*3b50*/  UIADD3 UR16, UPT, UPT, UR6, 0x100, URZ ;  /* 0x0000010006107890 */ /* 0x000fe2000fffe0ff */
[----:B------:R2:W3:Y:S01]  /*3b60*/  @P0 SYNCS.PHASECHK.TRANS64.TRYWAIT P2, [UR4], R0 ;  /* 0x00000000ff0005a7 */ /* 0x0004e20008041104 */
[----:B------:R-:W-:Y:S02]  /*3b70*/  ULEA UR4, UR10, UR29, 0x9 ;  /* 0x0000001d0a047291 */ /* 0x000fe4000f8e48ff */
[----:B------:R-:W-:Y:S02]  /*3b80*/  UIADD3 UR12, UPT, UPT, UR6, 0x180, URZ ;  /* 0x00000180060c7890 */ /* 0x000fe4000fffe0ff */
[----:B------:R-:W-:Y:S02]  /*3b90*/  UIADD3 UR18, UPT, UPT, UR4, 0x2, URZ ;  /* 0x0000000204127890 */ /* 0x000fe4000fffe0ff */
[----:B------:R-:W-:Y:S02]  /*3ba0*/  UIADD3 UR14, UPT, UPT, UR4, 0x4, URZ ;  /* 0x00000004040e7890 */ /* 0x000fe4000fffe0ff */
[----:B------:R-:W-:Y:S01]  /*3bb0*/  UIADD3 UR8, UPT, UPT, UR4, 0x6, URZ ;  /* 0x0000000604087890 */ /* 0x000fe2000fffe0ff */
[----:B------:R-:W-:Y:S01]  /*3bc0*/  UMOV UR7, 0x40004040 ;  /* 0x4000404000077882 */ /* 0x000fe20000000000 */
[----:B------:R-:W-:Y:S01]  /*3bd0*/  UMOV UR5, 0x40004040 ;  /* 0x4000404000057882 */ /* 0x000fe20000000000 */
[----:B------:R-:W-:Y:S01]  /*3be0*/  UMOV UR21, 0x40004040 ;  /* 0x4000404000157882 */ /* 0x000fe20000000000 */
[----:B------:R2:W-:Y:S01]  /*3bf0*/  UTCHMMA.2CTA gdesc[UR6], gdesc[UR4], tmem[UR11], tmem[UR40], idesc[UR41], UP2 ;  /* 0x00ff2804060075ea */ /* 0x0005e2000920000b */
[----:B------:R-:W-:Y:S01]  /*3c00*/  UPLOP3.LUT UP2, UPT, UPT, UPT, UPT, 0x80, 0x8 ;  /* 0x000000000008789c */ /* 0x000fe20003f4f070 */
[----:B------:R-:W-:Y:S01]  /*3c10*/  UMOV UR19, 0x40004040 ;  /* 0x4000404000137882 */ /* 0x000fe20000000000 */
[----:B------:R-:W-:Y:S01]  /*3c20*/  UMOV UR17, 0x40004040 ;  /* 0x4000404000117882 */ /* 0x000fe20000000000 */
[----:B------:R2:W-:Y:S01]  /*3c30*/  UTCHMMA.2CTA gdesc[UR20], gdesc[UR18], tmem[UR11], tmem[UR38], idesc[UR39], UPT ;  /* 0x00ff2612140075ea */ /* 0x0005e2000ba0000b */
[----:B------:R-:W-:Y:S01]  /*3c40*/  UMOV UR15, 0x40004040 ;  /* 0x40004040000f7882 */ /* 0x000fe20000000000 */
[----:B------:R-:W-:Y:S01]  /*3c50*/  UMOV UR13, 0x40004040 ;  /* 0x40004040000d7882 */ /* 0x000fe20000000000 */
[----:B------:R-:W-:Y:S01]  /*3c60*/  UMOV UR9, 0x40004040 ;  /* 0x4000404000097882 */ /* 0x000fe20000000000 */
[----:B------:R2:W-:Y:S01]  /*3c70*/  UTCHMMA.2CTA gdesc[UR16], gdesc[UR14], tmem[UR11], tmem[UR36], idesc[UR37], UPT ;  /* 0x00ff240e100075ea */ /* 0x0005e2000ba0000b */
[----:B------:R2:W-:Y:S01]  /*3c80*/  UTCHMMA.2CTA gdesc[UR12], gdesc[UR8], tmem[UR11], tmem[UR34], idesc[UR35], UPT ;  /* 0x00ff22080c0075ea */ /* 0x0005e2000ba0000b */
[----:B------:R2:W-:Y:S01]  /*3c90*/  UTCBAR.2CTA.MULTICAST [UR25], URZ, UR28 ;  /* 0x000000ff190073e9 */ /* 0x0005e2000820081c */
[----:B------:R-:W-:Y:S01]  /*3ca0*/  UMOV UR10, UR23 ;  /* 0x00000017000a7c82 */ /* 0x000fe20008000000 */
[----:B------:R-:W-:Y:S05]  /*3cb0*/  BRA.U UP0, `(.L_x_72) ;  /* 0xfffffffd00507547 */ /* 0x000fea000b83ffff */
.L_x_69:
[----:B--2---:R-:W-:Y:S01]  /*3cc0*/  UIADD3 UR4, UPT, UPT, UR31, 0xa0, URZ ;  /* 0x000000a01f047890 */ /* 0x004fe2000fffe0ff */
[----:B------:R-:W-:-:S08]  /*3cd0*/  UMOV UR22, UR27 ;  /* 0x0000001b00167c82 */ /* 0x000fd00008000000 */
[----:B------:R2:W-:Y:S01]  /*3ce0*/  UTCBAR.2CTA.MULTICAST [UR4], URZ, UR42 ;  /* 0x000000ff040073e9 */ /* 0x0005e2000820082a */
[----:B------:R-:W-:Y:S02]  /*3cf0*/  NOP ;  /* 0x0000000000007918 */ /* 0x000fe40000000000 */
.L_x_67:
[----:B--2---:R-:W-:Y:S01]  /*3d00*/  UIADD3 UR4, UPT, UPT, UR32, 0x1, URZ ;  /* 0x0000000120047890 */ /* 0x004fe2000fffe0ff */
[----:B------:R-:W-:-:S03]  /*3d10*/  ISETP.NE.AND P0, PT, R8, 0x2, PT ;  /* 0x000000020800780c */ /* 0x000fc60003f05270 */
[----:B------:R-:W-:Y:S01]  /*3d20*/  UISETP.NE.AND UP0, UPT, UR4, 0x4, UPT ;  /* 0x000000040400788c */ /* 0x000fe2000bf05270 */
[----:B-1----:R-:W-:Y:S02]  /*3d30*/  SEL R0, RZ, 0x1, P0 ;  /* 0x00000001ff007807 */ /* 0x002fe40000000000 */
[----:B------:R-:W-:Y:S01]  /*3d40*/  SEL R8, R8, RZ, P0 ;  /* 0x000000ff08087207 */ /* 0x000fe20000000000 */
[----:B------:R-:W-:Y:S01]  /*3d50*/  USEL UR5, URZ, 0x1, UP0 ;  /* 0x00000001ff057887 */ /* 0x000fe20008000000 */
[----:B------:R-:W-:Y:S01]  /*3d60*/  LOP3.LUT R3, R3, R0, RZ, 0x3c, !PT ;  /* 0x0000000003037212 */ /* 0x000fe200078e3cff */
[----:B------:R-:W-:-:S04]  /*3d70*/  USEL UR32, UR4, URZ, UP0 ;  /* 0x000000ff04207287 */ /* 0x000fc80008000000 */
[----:B------:R-:W-:Y:S01]  /*3d80*/  LOP3.LUT R9, R9, UR5, RZ, 0x3c, !PT ;  /* 0x0000000509097c12 */ /* 0x000fe2000f8e3cff */
[----:B------:R-:W-:Y:S07]  /*3d90*/  @P1 BRA `(.L_x_73) ;  /* 0xfffffff800881947 */ /* 0x000fee000383ffff */
[----:B------:R-:W1:Y:S01]  /*3da0*/  S2UR UR8, SR_CgaCtaId ;  /* 0x00000000000879c3 */ /* 0x000e620000008800 */
[----:B------:R-:W-:Y:S01]  /*3db0*/  ELECT P0, URZ, PT ;  /* 0x0000000000ff782f */ /* 0x000fe20003800000 */
[----:B------:R-:W-:Y:S01]  /*3dc0*/  HFMA2 R0, -RZ, RZ, 0, 5.9604644775390625e-08 ;  /* 0x00000001ff007431 */ /* 0x000fe200000001ff */
[----:B------:R-:W-:-:S05]  /*3dd0*/  UMOV UR4, 0x40 ;  /* 0x0000004000047882 */ /* 0x000fca0000000000 */
[----:B------:R-:W-:Y:S01]  /*3de0*/  UVIRTCOUNT.DEALLOC.SMPOOL 0x80 ;  /* 0x000000800000784c */ /* 0x000fe20000000000 */
[----:B------:R-:W-:Y:S02]  /*3df0*/  UISETP.NE.AND UP1, UPT, UR48, URZ, UPT ;  /* 0x000000ff3000728c */ /* 0x000fe4000bf25270 */
[----:B-1----:R-:W-:-:S09]  /*3e00*/  ULEA UR8, UR8, UR4, 0x18 ;  /* 0x0000000408087291 */ /* 0x002fd2000f8ec0ff */
[----:B------:R1:W-:Y:S01]  /*3e10*/  @P0 STS.U8 [UR8+0x1c], R0 ;  /* 0x00001c00ff000988 */ /* 0x0003e20008000008 */
[----:B------:R-:W-:Y:S05]  /*3e20*/  BRA.U UP1, `(.L_x_74) ;  /* 0x0000000101a07547 */ /* 0x000fea000b800000 */
[----:B------:R-:W-:Y:S01]  /*3e30*/  UIADD3 UR7, UPT, UPT, UR26, 0xc0, URZ ;  /* 0x000000c01a077890 */ /* 0x000fe2000fffe0ff */
[----:B------:R-:W-:-:S03]  /*3e40*/  SHF.L.U32 R2, R9, 0x1f, RZ ;  /* 0x0000001f09027819 */ /* 0x000fc600000006ff */
[----:B------:R-:W-:-:S09]  /*3e50*/  ULEA UR4, UR32, UR7, 0x3 ;  /* 0x0000000720047291 */ /* 0x000fd2000f8e18ff */
[----:B------:R-:W2:Y:S02]  /*3e60*/  SYNCS.PHASECHK.TRANS64.TRYWAIT P0, [UR4], R2 ;  /* 0x00000002ff0075a7 */ /* 0x000ea40008001104 */
[----:B--2---:R-:W-:Y:S05]  /*3e70*/  @!P0 BRA `(.L_x_75) ;  /* 0x00000054006c8947 */ /* 0x004fea0003800000 */
.L_x_169:
[----:B------:R-:W-:-:S04]  /*3e80*/  UIADD3 UR4, UPT, UPT, UR32, 0x1, URZ ;  /* 0x0000000120047890 */ /* 0x000fc8000fffe0ff */
[----:B------:R-:W-:-:S04]  /*3e90*/  UISETP.NE.AND UP0, UPT, UR4, 0x4, UPT ;  /* 0x000000040400788c */ /* 0x000fc8000bf05270 */
[----:B------:R-:W-:Y:S02]  /*3ea0*/  USEL UR6, URZ, 0x1, UP0 ;  /* 0x00000001ff067887 */ /* 0x000fe40008000000 */
[----:B------:R-:W-:-:S04]  /*3eb0*/  USEL UR4, UR4, URZ, UP0 ;  /* 0x000000ff04047287 */ /* 0x000fc80008000000 */
[----:B------:R-:W-:Y:S01]  /*3ec0*/  ULEA UR5, UR4, UR7, 0x3 ;  /* 0x0000000704057291 */ /* 0x000fe2000f8e18ff */
[----:B-1----:R-:W-:-:S04]  /*3ed0*/  LOP3.LUT R2, R9, UR6, RZ, 0x3c, !PT ;  /* 0x0000000609027c12 */ /* 0x002fc8000f8e3cff */
[----:B------:R-:W-:-:S04]  /*3ee0*/  SHF.L.U32 R3, R2, 0x1f, RZ ;  /* 0x0000001f02037819 */ /* 0x000fc800000006ff */
[----:B------:R-:W1:Y:S02]  /*3ef0*/  SYNCS.PHASECHK.TRANS64.TRYWAIT P0, [UR5], R3 ;  /* 0x00000003ff0075a7 */ /* 0x000e640008001105 */
[----:B-1----:R-:W-:Y:S05]  /*3f00*/  @!P0 BRA `(.L_x_76) ;  /* 0x0000005400608947 */ /* 0x002fea0003800000 */
.L_x_171:
        /* <DEDUP_REMOVED lines=9> */
.L_x_173:
[----:B------:R-:W-:-:S04]  /*3fa0*/  UIADD3 UR4, UPT, UPT, UR4, 0x1, URZ ;  /* 0x0000000104047890 */ /* 0x000fc8000fffe0ff */
[----:B------:R-:W-:-:S04]  /*3fb0*/  UISETP.NE.AND UP0, UPT, UR4, 0x4, UPT ;  /* 0x000000040400788c */ /* 0x000fc8000bf05270 */
[----:B------:R-:W-:Y:S02]  /*3fc0*/  USEL UR5, URZ, 0x1, UP0 ;  /* 0x00000001ff057887 */ /* 0x000fe40008000000 */
[----:B------:R-:W-:-:S04]  /*3fd0*/  USEL UR4, UR4, URZ, UP0 ;  /* 0x000000ff04047287 */ /* 0x000fc80008000000 */
[----:B------:R-:W-:Y:S01]  /*3fe0*/  ULEA UR4, UR4, UR7, 0x3 ;  /* 0x0000000704047291 */ /* 0x000fe2000f8e18ff */
[----:B------:R-:W-:-:S04]  /*3ff0*/  LOP3.LUT R2, R2, UR5, RZ, 0x3c, !PT ;  /* 0x0000000502027c12 */ /* 0x000fc8000f8e3cff */
[----:B------:R-:W-:Y:S01]  /*4000*/  SHF.L.U32 R2, R2, 0x1f, RZ ;  /* 0x0000001f02027819 */ /* 0x000fe200000006ff */
[----:B-1----:R-:W-:-:S04]  /*4010*/  IMAD.U32 R0, RZ, RZ, UR4 ;  /* 0x00000004ff007e24 */ /* 0x002fc8000f8e00ff */
[----:B------:R1:W2:Y:S03]  /*4020*/  SYNCS.PHASECHK.TRANS64.TRYWAIT P0, [R0+URZ], R2 ;  /* 0x00000002000075a7 */ /* 0x0002a600080011ff */
[----:B--2---:R-:W-:Y:S05]  /*4030*/  @!P0 NANOSLEEP.SYNCS 0x989680 ;  /* 0x009896800000895d */ /* 0x004fea0003900000 */
[----:B------:R-:W2:Y:S02]  /*4040*/  @!P0 SYNCS.PHASECHK.TRANS64 P0, [R0+URZ], R2 ;  /* 0x00000002000085a7 */ /* 0x000ea400080010ff */
[----:B--2---:R-:W-:Y:S05]  /*4050*/  @P0 BRA `(.L_x_78) ;  /* 0x0000000000200947 */ /* 0x004fea0003800000 */
.L_x_79:
[----:B--2---:R2:W4:Y:S02]  /*4060*/  SYNCS.PHASECHK.TRANS64.TRYWAIT P0, [R0+URZ], R2 ;  /* 0x00000002000075a7 */ /* 0x00452400080011ff */
[----:B----4-:R-:W-:Y:S05]  /*4070*/  @!P0 NANOSLEEP.SYNCS 0x989680 ;  /* 0x009896800000895d */ /* 0x010fea0003900000 */
[----:B------:R-:W4:Y:S02]  /*4080*/  @!P0 SYNCS.PHASECHK.TRANS64 P0, [R0+URZ], R2 ;  /* 0x00000002000085a7 */ /* 0x000f2400080010ff */
[----:B----4-:R-:W-:Y:S05]  /*4090*/  @!P0 BRA `(.L_x_79) ;  /* 0xfffffffc00f08947 */ /* 0x010fea000383ffff */
[----:B------:R-:W-:Y:S05]  /*40a0*/  BRA `(.L_x_78) ;  /* 0x00000000000c7947 */ /* 0x000fea0003800000 */
.L_x_74:
[----:B------:R-:W-:-:S04]  /*40b0*/  UIADD3 UR4, UPT, UPT, UR26, 0x100, URZ ;  /* 0x000001001a047890 */ /* 0x000fc8000fffe0ff */
[----:B------:R-:W-:-:S09]  /*40c0*/  UPRMT UR4, UR49, 0x654, UR4 ;  /* 0x0000065431047896 */ /* 0x000fd20008000004 */
[----:B------:R-:W-:Y:S03]  /*40d0*/  SYNCS.ARRIVE.TRANS64.RED.A1T0 RZ, [UR4], RZ ;  /* 0x000000ffffff79a7 */ /* 0x000fe60008100404 */
.L_x_78:
[----:B-12---:R-:W-:Y:S01]  /*40e0*/  SHF.L.U32 R2, RZ, 0x1f, RZ ;  /* 0x0000001fff027819 */ /* 0x006fe200000006ff */
[----:B------:R-:W-:Y:S01]  /*40f0*/  UIADD3 UR4, UPT, UPT, UR26, 0x100, URZ ;  /* 0x000001001a047890 */ /* 0x000fe2000fffe0ff */
[----:B------:R-:W-:Y:S02]  /*4100*/  PLOP3.LUT P0, PT, PT, PT, UP1, 0x80, 0x8 ;  /* 0x000000000008781c */ /* 0x000fe40003f0f018 */
[----:B------:R-:W1:Y:S02]  /*4110*/  SYNCS.PHASECHK.TRANS64.TRYWAIT P1, [UR26+0x100], R2 ;  /* 0x00010002ff0075a7 */ /* 0x000e64000802111a */
[----:B-1----:R-:W-:Y:S09]  /*4120*/  @!P1 BRA `(.L_x_80) ;  /* 0x0000005400089947 */ /* 0x002ff20003800000 */
.L_x_175:
[----:B------:R-:W-:Y:S01]  /*4130*/  @!UP1 UPRMT UR4, UR49, 0x654, UR4 ;  /* 0x0000065431049896 */ /* 0x000fe20008000004 */
[----:B------:R-:W-:Y:S01]  /*4140*/  UMOV UR5, 0xffff ;  /* 0x0000ffff00057882 */ /* 0x000fe20000000000 */
[----:B------:R-:W-:-:S07]  /*4150*/  UMOV UR6, 0x1 ;  /* 0x0000000100067882 */ /* 0x000fce0000000000 */
[----:B------:R-:W-:Y:S01]  /*4160*/  @!P0 SYNCS.ARRIVE.TRANS64.RED.A1T0 RZ, [UR4], RZ ;  /* 0x000000ffffff89a7 */ /* 0x000fe20008100404 */
[----:B------:R-:W-:Y:S01]  /*4170*/  NOP ;  /* 0x0000000000007918 */ /* 0x000fe20000000000 */
[----:B-1----:R-:W1:Y:S01]  /*4180*/  LDS R0, [UR8+0x14] ;  /* 0x00001408ff007984 */ /* 0x002e620008000800 */
[----:B------:R-:W-:-:S04]  /*4190*/  ULOP3.LUT UR4, UR44, 0xffff, URZ, 0xc0, !UPT ;  /* 0x0000ffff2c047892 */ /* 0x000fc8000f8ec0ff */
[----:B------:R-:W-:-:S04]  /*41a0*/  USHF.R.U32.HI UR4, URZ, 0x5, UR4 ;  /* 0x00000005ff047899 */ /* 0x000fc80008011604 */
[----:B------:R-:W-:Y:S02]  /*41b0*/  USHF.L.U32 UR5, UR5, UR4, URZ ;  /* 0x0000000405057299 */ /* 0x000fe400080006ff */
[----:B------:R-:W-:-:S04]  /*41c0*/  USHF.L.U32 UR4, UR6, UR4, URZ ;  /* 0x0000000406047299 */ /* 0x000fc800080006ff */
[----:B-1----:R-:W-:-:S04]  /*41d0*/  LOP3.LUT R0, R0, UR5, RZ, 0xc0, !PT ;  /* 0x0000000500007c12 */ /* 0x002fc8000f8ec0ff */
[----:B------:R-:W-:-:S13]  /*41e0*/  ISETP.NE.AND P0, PT, R0, UR5, PT ;  /* 0x0000000500007c0c */ /* 0x000fda000bf05270 */
[----:B------:R-:W-:Y:S05]  /*41f0*/  @P0 BRA `(.L_x_81) ;  /* 0x0000000000580947 */ /* 0x000fea0003800000 */
[----:B------:R-:W1:Y:S02]  /*4200*/  LDS R0, [UR8+0x18] ;  /* 0x00001808ff007984 */ /* 0x000e640008000800 */
[----:B-1----:R-:W-:-:S04]  /*4210*/  LOP3.LUT R0, R0, UR4, RZ, 0xc0, !PT ;  /* 0x0000000400007c12 */ /* 0x002fc8000f8ec0ff */
[----:B------:R-:W-:-:S13]  /*4220*/  ISETP.NE.AND P0, PT, R0, UR4, PT ;  /* 0x0000000400007c0c */ /* 0x000fda000bf05270 */
[----:B------:R-:W-:Y:S05]  /*4230*/  @P0 BRA `(.L_x_82) ;  /* 0x00000000003c0947 */ /* 0x000fea0003800000 */
[----:B------:R-:W1:Y:S01]  /*4240*/  S2R R2, SR_LANEID ;  /* 0x0000000000027919 */ /* 0x000e620000000000 */
[----:B------:R-:W-:-:S06]  /*4250*/  ULOP3.LUT UR5, URZ, UR5, URZ, 0x33, !UPT ;  /* 0x00000005ff057292 */ /* 0x000fcc000f8e33ff */
[----:B------:R-:W-:-:S04]  /*4260*/  IMAD.U32 R0, RZ, RZ, UR5 ;  /* 0x00000005ff007e24 */ /* 0x000fc8000f8e00ff */
[----:B------:R2:W4:Y:S02]  /*4270*/  REDUX UR7, R0 ;  /* 0x00000000000773c4 */ /* 0x0005240000000000 */
[----:B------:R1:W-:Y:S01]  /*4280*/  UTCATOMSWS.AND URZ, UR5 ;  /* 0x0000000500ff79e3 */ /* 0x0003e20008000000 */
[----:B--2---:R-:W-:Y:S01]  /*4290*/  LOP3.LUT R0, RZ, UR4, RZ, 0x33, !PT ;  /* 0x00000004ff007c12 */ /* 0x004fe2000f8e33ff */
[----:B------:R-:W-:Y:S02]  /*42a0*/  VOTEU.ANY UR4, UPT, PT ;  /* 0x0000000000047886 */ /* 0x000fe400038e0100 */
[----:B------:R-:W-:Y:S02]  /*42b0*/  UFLO.U32 UR4, UR4 ;  /* 0x00000004000472bd */ /* 0x000fe400080e0000 */
[----:B------:R-:W2:Y:S04]  /*42c0*/  REDUX UR6, R0 ;  /* 0x00000000000673c4 */ /* 0x000ea80000000000 */
[----:B-1----:R-:W-:-:S02]  /*42d0*/  ISETP.EQ.U32.AND P0, PT, R2, UR4, PT ;  /* 0x0000000402007c0c */ /* 0x002fc4000bf02070 */
[----:B----4-:R-:W-:-:S11]  /*42e0*/  MOV R2, UR7 ;  /* 0x0000000700027c02 */ /* 0x010fd60008000f00 */
[----:B------:R1:W-:Y:S01]  /*42f0*/  @P0 ATOMS.AND RZ, [UR8+0x14], R2 ;  /* 0x00001402ffff098c */ /* 0x0003e2000a800008 */
[----:B--2---:R-:W-:-:S05]  /*4300*/  IMAD.U32 R0, RZ, RZ, UR6 ;  /* 0x00000006ff007e24 */ /* 0x004fca000f8e00ff */
[----:B------:R1:W-:Y:S01]  /*4310*/  @P0 ATOMS.AND RZ, [UR8+0x18], R0 ;  /* 0x00001800ffff098c */ /* 0x0003e2000a800008 */
[----:B------:R-:W-:Y:S05]  /*4320*/  BRA `(.L_x_83) ;  /* 0x0000000000147947 */ /* 0x000fea0003800000 */
.L_x_82:
[----:B------:R-:W-:Y:S02]  /*4330*/  MOV R2, 0x4350 ;  /* 0x0000435000027802 */ /* 0x000fe40000000f00 */
[----:B---3-5:R-:W-:Y:S05]  /*4340*/  CALL.REL.NOINC `($__internal_0_$__cuda_sm10x_tcgen05_guardrail_trap_col_being_dealloced_not_returned_by_alloc) ;  /* 0x0000005400e87944 */ /* 0x028fea0003c00000 */
[----:B------:R-:W-:Y:S05]  /*4350*/  BRA `(.L_x_83) ;  /* 0x0000000000087947 */ /* 0x000fea0003800000 */
.L_x_81:
[----:B------:R-:W-:Y:S02]  /*4360*/  MOV R2, 0x4380 ;  /* 0x0000438000027802 */ /* 0x000fe40000000f00 */
[----:B---3-5:R-:W-:Y:S05]  /*4370*/  CALL.REL.NOINC `($__internal_2_$__cuda_sm10x_tcgen05_guardrail_trap_unallocated_columns_being_dealloced) ;  /* 0x0000005400f47944 */ /* 0x028fea0003c00000 */
.L_x_83:
[----:B------:R-:W-:Y:S01]  /*4380*/  NOP ;  /* 0x0000000000007918 */ /* 0x000fe20000000000 */
[----:B------:R-:W-:Y:S05]  /*4390*/  EXIT ;  /* 0x000000000000794d */ /* 0x000fea0003800000 */
.L_x_54:
[----:B------:R-:W-:-:S09]  /*43a0*/  UISETP.NE.OR UP0, UPT, UR18, 0x3, !UP4 ;  /* 0x000000031200788c */ /* 0x000fd2000e705670 */
[----:B------:R-:W-:Y:S05]  /*43b0*/  BRA.U UP0, `(.L_x_84) ;  /* 0x0000001100e87547 */ /* 0x000fea000b800000 */
[----:B------:R-:W2:Y:S01]  /*43c0*/  LDCU.64 UR4, c[0x0][0x888] ;  /* 0x00011100ff0477ac */ /* 0x000ea20008000a00 */
[----:B------:R-:W3:Y:S01]  /*43d0*/  LDC.64 R12, c[0x0][0x348] ;  /* 0x0000d200ff0c7b82 */ /* 0x000ee20000000a00 */
[----:B------:R-:W-:Y:S02]  /*43e0*/  HFMA2 R9, -RZ, RZ, 0, 0 ;  /* 0x00000000ff097431 */ /* 0x000fe400000001ff */
[----:B------:R-:W-:Y:S01]  /*43f0*/  IMAD.MOV.U32 R11, RZ, RZ, 0x1 ;  /* 0x00000001ff0b7424 */ /* 0x000fe200078e00ff */
[----:B------:R-:W4:Y:S01]  /*4400*/  LDCU UR46, c[0x0][0x370] ;  /* 0x00006e00ff2e77ac */ /* 0x000f220008000800 */
[----:B------:R-:W-:Y:S01]  /*4410*/  IMAD.MOV.U32 R10, RZ, RZ, RZ ;  /* 0x000000ffff0a7224 */ /* 0x000fe200078e00ff */
[----:B------:R-:W-:Y:S01]  /*4420*/  MOV R3, 0x1000 ;  /* 0x0000100000037802 */ /* 0x000fe20000000f00 */
[----:B------:R-:W4:Y:S01]  /*4430*/  LDCU.128 UR48, c[0x0][0xb10] ;  /* 0x00016200ff3077ac */ /* 0x000f220008000c00 */
[----:B------:R-:W1:Y:S01]  /*4440*/  LDCU UR37, c[0x0][0x374] ;  /* 0x00006e80ff2577ac */ /* 0x000e620008000800 */
[----:B------:R-:W1:Y:S01]  /*4450*/  LDCU.64 UR38, c[0x0][0x890] ;  /* 0x00011200ff2677ac */ /* 0x000e620008000a00 */
[----:B--2---:R-:W-:Y:S01]  /*4460*/  UISETP.NE.U32.AND UP0, UPT, UR4, URZ, UPT ;  /* 0x000000ff0400728c */ /* 0x004fe2000bf05070 */
[----:B------:R-:W2:Y:S01]  /*4470*/  LDCU UR15, c[0x0][0xb0c] ;  /* 0x00016180ff0f77ac */ /* 0x000ea20008000800 */
[----:B------:R-:W3:Y:S01]  /*4480*/  LDCU UR56, c[0x0][0xb20] ;  /* 0x00016400ff3877ac */ /* 0x000ee20008000800 */
[----:B------:R-:W3:Y:S01]  /*4490*/  LDCU UR4, c[0x0][0xb30] ;  /* 0x00016600ff0477ac */ /* 0x000ee20008000800 */
[----:B------:R-:W-:Y:S01]  /*44a0*/  UMOV UR21, 0x400 ;  /* 0x0000040000157882 */ /* 0x000fe20000000000 */
[----:B----4-:R-:W-:-:S02]  /*44b0*/  UIMAD.WIDE.U32 UR6, UR46, UR48, URZ ;  /* 0x000000302e0672a5 */ /* 0x010fc4000f8e00ff */
[----:B-1----:R-:W-:Y:S02]  /*44c0*/  UIMAD.WIDE.U32 UR8, UR37, UR51, URZ ;  /* 0x00000033250872a5 */ /* 0x002fe4000f8e00ff */
[----:B------:R-:W-:Y:S02]  /*44d0*/  ULEA UR21, UR47, UR21, 0x18 ;  /* 0x000000152f157291 */ /* 0x000fe4000f8ec0ff */
[----:B------:R-:W-:Y:S02]  /*44e0*/  UISETP.NE.AND.EX UP6, UPT, UR5, URZ, UPT, UP0 ;  /* 0x000000ff0500728c */ /* 0x000fe4000bfc5300 */
[----:B------:R-:W-:Y:S02]  /*44f0*/  UISETP.NE.AND UP0, UPT, UR45, 0x1, UPT ;  /* 0x000000012d00788c */ /* 0x000fe4000bf05270 */
[----:B------:R-:W-:Y:S02]  /*4500*/  UISETP.NE.U32.AND UP0, UPT, UR38, URZ, UPT ;  /* 0x000000ff2600728c */ /* 0x000fe4000bf05070 */
[----:B------:R-:W-:Y:S01]  /*4510*/  UIADD3 UR52, UPT, UPT, UR21, 0x48, URZ ;  /* 0x0000004815347890 */ /* 0x000fe2000fffe0ff */
[----:B------:R-:W-:Y:S01]  /*4520*/  UMOV UR6, UR7 ;  /* 0x0000000700067c82 */ /* 0x000fe20008000000 */
[----:B------:R-:W-:Y:S01]  /*4530*/  UMOV UR53, UR9 ;  /* 0x0000000900357c82 */ /* 0x000fe20008000000 */
[----:B------:R-:W-:-:S02]  /*4540*/  UISETP.GE.AND UP2, UPT, UR45, 0x1, UPT ;  /* 0x000000012d00788c */ /* 0x000fc4000bf46270 */
[----:B------:R-:W-:Y:S02]  /*4550*/  UISETP.NE.AND.EX UP5, UPT, UR39, URZ, UPT, UP0 ;  /* 0x000000ff2700728c */ /* 0x000fe4000bfa5300 */
[----:B------:R-:W-:Y:S01]  /*4560*/  UPLOP3.LUT UP3, UPT, UPT, UPT, UPT, 0x40, 0x4 ;  /* 0x000000000004789c */ /* 0x000fe20003f6e870 */
[----:B------:R-:W1:Y:S01]  /*4570*/  LDCU.64 UR22, c[0x0][0xb28] ;  /* 0x00016500ff1677ac */ /* 0x000e620008000a00 */
[----:B--2---:R-:W-:Y:S02]  /*4580*/  UISETP.NE.AND UP2, UPT, UR15, 0x1, UPT ;  /* 0x000000010f00788c */ /* 0x004fe4000bf45270 */
[----:B------:R-:W-:Y:S02]  /*4590*/  UIADD3 UR41, UPT, UPT, UR21, 0x30, URZ ;  /* 0x0000003015297890 */ /* 0x000fe4000fffe0ff */
[----:B------:R-:W-:Y:S02]  /*45a0*/  UIADD3 UR33, UPT, UPT, UR21, 0x38, URZ ;  /* 0x0000003815217890 */ /* 0x000fe4000fffe0ff */
[----:B------:R-:W-:-:S02]  /*45b0*/  UIADD3 UR25, UPT, UPT, UR21, 0x40, URZ ;  /* 0x0000004015197890 */ /* 0x000fc4000fffe0ff */
[----:B------:R-:W-:Y:S02]  /*45c0*/  UPRMT UR52, UR47, 0x654, UR52 ;  /* 0x000006542f347896 */ /* 0x000fe40008000034 */
[----:B------:R-:W-:Y:S02]  /*45d0*/  USHF.R.U32.HI UR54, URZ, UR49, UR6 ;  /* 0x00000031ff367299 */ /* 0x000fe40008011606 */
[----:B---3--:R-:W-:Y:S02]  /*45e0*/  USHF.R.U32.HI UR53, URZ, UR56, UR53 ;  /* 0x00000038ff357299 */ /* 0x008fe40008011635 */
[----:B------:R-:W-:Y:S02]  /*45f0*/  UISETP.NE.AND UP0, UPT, UR50, 0x1, UPT ;  /* 0x000000013200788c */ /* 0x000fe4000bf05270 */
[----:B------:R-:W-:-:S11]  /*4600*/  UISETP.NE.AND UP4, UPT, UR4, 0x1, UPT ;  /* 0x000000010400788c */ /* 0x000fd6000bf85270 */
.L_x_95:
[C---:B------:R-:W-:Y:S02]  /*4610*/  LEA R8, R10.reuse, UR21, 0x3 ;  /* 0x000000150a087c11 */ /* 0x040fe4000f8e18ff */
[----:B------:R-:W-:Y:S02]  /*4620*/  SHF.L.U32 R0, R9, 0x1f, RZ ;  /* 0x0000001f09007819 */ /* 0x000fe400000006ff */
[----:B------:R-:W-:Y:S02]  /*4630*/  LEA R4, R10, UR21, 0x4 ;  /* 0x000000150a047c11 */ /* 0x000fe4000f8e20ff */
[----:B--2---:R-:W2:Y:S02]  /*4640*/  SYNCS.PHASECHK.TRANS64.TRYWAIT P0, [R8+URZ+0x80], R0 ;  /* 0x00008000080075a7 */ /* 0x004ea400080011ff */
[----:B--2---:R-:W-:Y:S05]  /*4650*/  @!P0 BRA `(.L_x_85) ;  /* 0x0000004c00d48947 */ /* 0x004fea0003800000 */
.L_x_176:
[----:B------:R-:W3:Y:S01]  /*4660*/  LDS.128 R4, [R4+0x110] ;  /* 0x0001100004047984 */ /* 0x000ee20000000c00 */
[----:B------:R-:W-:Y:S01]  /*4670*/  UISETP.GE.AND UP0, UPT, UR45, 0x1, UPT ;  /* 0x000000012d00788c */ /* 0x000fe2000bf06270 */
[----:B------:R-:W-:Y:S01]  /*4680*/  @!PT LDS RZ, [RZ] ;  /* 0x00000000fffff984 */ /* 0x000fe20000000800 */
[----:B------:R-:W-:Y:S01]  /*4690*/  @!PT LDS RZ, [RZ] ;  /* 0x00000000fffff984 */ /* 0x000fe20000000800 */
[----:B------:R-:W-:Y:S01]  /*46a0*/  @!PT LDS RZ, [RZ] ;  /* 0x00000000fffff984 */ /* 0x000fe20000000800 */
[----:B------:R-:W-:Y:S01]  /*46b0*/  @!PT LDS RZ, [RZ] ;  /* 0x00000000fffff984 */ /* 0x000fe20000000800 */
[----:B------:R4:W-:Y:S06]  /*46c0*/  MEMBAR.ALL.CTA ;  /* 0x0000000000007992 */ /* 0x0009ec0000008000 */
[----:B----4-:R-:W4:Y:S01]  /*46d0*/  FENCE.VIEW.ASYNC.S ;  /* 0x00000000000073c6 */ /* 0x010f220000000000 */
[----:B---3--:R-:W-:Y:S11]  /*46e0*/  LOP3.LUT P0, RZ, R6, 0x1, RZ, 0xc0, !PT ;  /* 0x0000000106ff7812 */ /* 0x008ff6000780c0ff */
[----:B------:R-:W-:Y:S02]  /*46f0*/  @!UPT UIADD3 URZ, UPT, UPT, URZ, URZ, URZ ;  /* 0x000000fffffff290 */ /* 0x000fe4000fffe0ff */
[----:B----4-:R-:W-:Y:S01]  /*4700*/  VOTEU.ANY UP2, P0 ;  /* 0x0000000000ff7886 */ /* 0x010fe20000040100 */
[----:B------:R-:W-:Y:S11]  /*4710*/  PLOP3.LUT P0, PT, PT, PT, UP2, 0x80, 0x8 ;  /* 0x000000000008781c */ /* 0x000ff60003f0f028 */
[----:B------:R-:W-:Y:S02]  /*4720*/  @!UPT UIADD3 URZ, UPT, UPT, URZ, URZ, URZ ;  /* 0x000000fffffff290 */ /* 0x000fe4000fffe0ff */
[----:B--2---:R-:W-:Y:S02]  /*4730*/  @P0 SHF.R.U32.HI R0, RZ, 0x10, R5 ;  /* 0x00000010ff000819 */ /* 0x004fe40000011605 */
[----:B------:R-:W-:Y:S02]  /*4740*/  @P0 MOV R2, R4 ;  /* 0x0000000400020202 */ /* 0x000fe40000000f00 */
[----:B------:R-:W-:Y:S01]  /*4750*/  @P0 R2UR UR4, R0 ;  /* 0x00000000000402ca */ /* 0x000fe200000e0000 */
[----:B------:R-:W-:Y:S01]  /*4760*/  VIADD R0, R8, 0x90 ;  /* 0x0000009008007836 */ /* 0x000fe20000000000 */
[----:B------:R-:W-:Y:S02]  /*4770*/  @P0 LOP3.LUT R4, R5, 0xffff, RZ, 0xc0, !PT ;  /* 0x0000ffff05040812 */ /* 0x000fe400078ec0ff */
[----:B------:R-:W-:Y:S02]  /*4780*/  @P0 R2UR UR6, R2 ;  /* 0x00000000020602ca */ /* 0x000fe400000e0000 */
[----:B------:R-:W-:Y:S02]  /*4790*/  PRMT R0, RZ, 0x654, R0 ;  /* 0x00000654ff007816 */ /* 0x000fe40000000000 */
[----:B------:R-:W-:Y:S02]  /*47a0*/  @P0 R2UR UR5, R4 ;  /* 0x00000000040502ca */ /* 0x000fe400000e0000 */
[----:B------:R2:W-:Y:S03]  /*47b0*/  SYNCS.ARRIVE.TRANS64.RED.A1T0 RZ, [R0+URZ], RZ ;  /* 0x000000ff00ff79a7 */ /* 0x0005e600081004ff */
[----:B------:R-:W-:Y:S04]  /*47c0*/  @UP2 UMOV UR29, UR4 ;  /* 0x00000004001d2c82 */ /* 0x000fe80008000000 */
[----:B------:R-:W-:Y:S04]  /*47d0*/  @UP2 UMOV UR14, UR6 ;  /* 0x00000006000e2c82 */ /* 0x000fe80008000000 */
[----:B------:R-:W-:Y:S01]  /*47e0*/  @UP2 UMOV UR13, UR5 ;  /* 0x00000005000d2c82 */ /* 0x000fe20008000000 */
[----:B------:R-:W-:Y:S05]  /*47f0*/  BRA.U !UP0, `(.L_x_86) ;  /* 0x0000000108c07547 */ /* 0x000fea000b800000 */
[----:B------:R-:W-:Y:S02]  /*4800*/  UIMAD.WIDE.U32 UR16, UR13, UR51, URZ ;  /* 0x000000330d1072a5 */ /* 0x000fe4000f8e00ff */
[----:B------:R-:W-:Y:S02]  /*4810*/  UP2UR UR20, UPR, URZ, 0x4 ;  /* 0x00000004ff147883 */ /* 0x000fe40008000000 */
[----:B------:R-:W-:Y:S02]  /*4820*/  UISETP.NE.AND UP2, UPT, UR50, 0x1, UPT ;  /* 0x000000013200788c */ /* 0x000fe4000bf45270 */
[----:B------:R-:W-:Y:S02]  /*4830*/  UIMAD.WIDE.U32 UR18, UR14, UR48, URZ ;  /* 0x000000300e1272a5 */ /* 0x000fe4000f8e00ff */
[----:B------:R-:W-:Y:S02]  /*4840*/  USEL UR4, UR37, UR53, !UP2 ;  /* 0x0000003525047287 */ /* 0x000fe4000d000000 */
[----:B------:R-:W-:Y:S02]  /*4850*/  UISETP.NE.AND UP0, UPT, UR15, 0x1, UPT ;  /* 0x000000010f00788c */ /* 0x000fe4000bf05270 */
[----:B------:R-:W-:Y:S02]  /*4860*/  UP2UR UR24, UPR, URZ, 0x2 ;  /* 0x00000002ff187883 */ /* 0x000fe40008000000 */
[----:B------:R-:W-:Y:S02]  /*4870*/  UISETP.NE.AND UP1, UPT, UR45, 0x1, UPT ;  /* 0x000000012d00788c */ /* 0x000fe4000bf25270 */
[----:B-1----:R-:W-:Y:S02]  /*4880*/  UIMAD.WIDE.U32 UR8, UR4, UR22, URZ ;  /* 0x00000016040872a5 */ /* 0x002fe4000f8e00ff */
[----:B------:R-:W-:Y:S01]  /*4890*/  USEL UR7, UR46, UR54, !UP0 ;  /* 0x000000362e077287 */ /* 0x000fe2000c000000 */
[----:B------:R-:W-:Y:S02]  /*48a0*/  UMOV UR5, UR17 ;  /* 0x0000001100057c82 */ /* 0x000fe40008000000 */
[----:B------:R-:W-:Y:S02]  /*48b0*/  USHF.R.U32.HI UR6, URZ, UR56, UR5 ;  /* 0x00000038ff067299 */ /* 0x000fe40008011605 */
[----:B------:R-:W-:Y:S02]  /*48c0*/  UIMAD.WIDE.U32 UR10, UR7, UR22, URZ ;  /* 0x00000016070a72a5 */ /* 0x000fe4000f8e00ff */
[----:B------:R-:W-:Y:S02]  /*48d0*/  USEL UR6, UR13, UR6, !UP2 ;  /* 0x000000060d067287 */ /* 0x000fe4000d000000 */
[----:B------:R-:W-:Y:S01]  /*48e0*/  UISETP.NE.AND UP2, UPT, UR20, URZ, UPT ;  /* 0x000000ff1400728c */ /* 0x000fe2000bf45270 */
[----:B------:R-:W-:Y:S02]  /*48f0*/  UMOV UR5, UR19 ;  /* 0x0000001300057c82 */ /* 0x000fe40008000000 */
[----:B------:R-:W-:Y:S03]  /*4900*/  USHF.R.U32.HI UR12, URZ, UR49, UR5 ;  /* 0x00000031ff0c7299 */ /* 0x000fe60008011605 */
[----:B------:R-:W-:Y:S02]  /*4910*/  UMOV UR5, UR9 ;  /* 0x0000000900057c82 */ /* 0x000fe40008000000 */
[----:B------:R-:W-:Y:S03]  /*4920*/  @UP1 USHF.R.U32.HI UR4, URZ, UR23, UR5 ;  /* 0x00000017ff041299 */ /* 0x000fe60008011605 */
[----:B------:R-:W-:Y:S01]  /*4930*/  UMOV UR5, UR11 ;  /* 0x0000000b00057c82 */ /* 0x000fe20008000000 */
[----:B------:R-:W-:Y:S02]  /*4940*/  UIMAD UR4, UR45, UR4, URZ ;  /* 0x000000042d0472a4 */ /* 0x000fe4000f8e02ff */
[----:B------:R-:W-:Y:S02]  /*4950*/  @UP1 USHF.R.U32.HI UR7, URZ, UR23, UR5 ;  /* 0x00000017ff071299 */ /* 0x000fe40008011605 */
[----:B------:R-:W-:Y:S02]  /*4960*/  USEL UR5, UR14, UR12, !UP0 ;  /* 0x0000000c0e057287 */ /* 0x000fe4000c000000 */
[----:B------:R-:W-:Y:S02]  /*4970*/  UIMAD.WIDE.U32 UR10, UR6, UR22, URZ ;  /* 0x00000016060a72a5 */ /* 0x000fe4000f8e00ff */
[----:B------:R-:W-:Y:S02]  /*4980*/  UIMAD UR8, UR45, UR7, URZ ;  /* 0x000000072d0872a4 */ /* 0x000fe4000f8e02ff */
[----:B------:R-:W-:Y:S03]  /*4990*/  UISETP.GE.AND UP0, UPT, UR6, UR4, UPT ;  /* 0x000000040600728c */ /* 0x000fe6000bf06270 */
[----:B------:R-:W-:Y:S01]  /*49a0*/  UMOV UR4, UR11 ;  /* 0x0000000b00047c82 */ /* 0x000fe20008000000 */
[----:B------:R-:W-:Y:S02]  /*49b0*/  UISETP.GE.OR UP0, UPT, UR5, UR8, UP0 ;  /* 0x000000080500728c */ /* 0x000fe40008706670 */
[----:B------:R-:W-:Y:S02]  /*49c0*/  USHF.R.U32.HI UR4, URZ, UR23, UR4 ;  /* 0x00000017ff047299 */ /* 0x000fe40008011604 */
[----:B------:R-:W-:Y:S02]  /*49d0*/  UIMAD.WIDE.U32 UR8, UR5, UR22, URZ ;  /* 0x00000016050872a5 */ /* 0x000fe4000f8e00ff */
[----:B------:R-:W-:Y:S04]  /*49e0*/  USEL UR10, UR6, UR4, !UP1 ;  /* 0x00000004060a7287 */ /* 0x000fe8000c800000 */
[----:B------:R-:W-:Y:S01]  /*49f0*/  UIADD3 UR11, UPT, UPT, -UR10, URZ, URZ ;  /* 0x000000ff0a0b7290 */ /* 0x000fe2000fffe1ff */
[----:B------:R-:W-:Y:S02]  /*4a00*/  @!UP0 UMOV UR4, UR9 ;  /* 0x0000000900048c82 */ /* 0x000fe40008000000 */
[----:B------:R-:W-:Y:S02]  /*4a10*/  @!UP0 USHF.R.U32.HI UR4, URZ, UR23, UR4 ;  /* 0x00000017ff048299 */ /* 0x000fe40008011604 */
[----:B------:R-:W-:Y:S02]  /*4a20*/  UIMAD UR8, UR45, UR11, UR6 ;  /* 0x0000000b2d0872a4 */ /* 0x000fe4000f8e0206 */
[----:B------:R-:W-:Y:S02]  /*4a30*/  @!UP0 USEL UR4, UR5, UR4, !UP1 ;  /* 0x0000000405048287 */ /* 0x000fe4000c800000 */
[----:B------:R-:W-:Y:S02]  /*4a40*/  UISETP.NE.AND UP1, UPT, UR24, URZ, UPT ;  /* 0x000000ff1800728c */ /* 0x000fe4000bf25270 */
[----:B------:R-:W-:Y:S02]  /*4a50*/  @!UP0 UIMAD UR7, UR7, UR8, UR4 ;  /* 0x00000008070782a4 */ /* 0x000fe4000f8e0204 */
[----:B------:R-:W-:Y:S02]  /*4a60*/  @!UP0 UIADD3 UR9, UPT, UPT, UR10, -UR4, URZ ;  /* 0x800000040a098290 */ /* 0x000fe4000fffe0ff */
[----:B------:R-:W-:Y:S02]  /*4a70*/  UIADD3 UR8, UPT, UPT, -UR6, URZ, URZ ;  /* 0x000000ff06087290 */ /* 0x000fe4000fffe1ff */
[----:B------:R-:W-:Y:S02]  /*4a80*/  UIADD3 UR4, UPT, UPT, -UR5, URZ, URZ ;  /* 0x000000ff05047290 */ /* 0x000fe4000fffe1ff */
[----:B------:R-:W-:Y:S03]  /*4a90*/  @!UP0 UIMAD UR6, UR9, UR45, UR5 ;  /* 0x0000002d090682a4 */ /* 0x000fe6000f8e0205 */
[----:B------:R-:W-:Y:S01]  /*4aa0*/  @!UP0 UMOV UR5, UR7 ;  /* 0x0000000700058c82 */ /* 0x000fe20008000000 */
[----:B------:R-:W-:Y:S02]  /*4ab0*/  UIMAD UR7, UR15, UR4, UR14 ;  /* 0x000000040f0772a4 */ /* 0x000fe4000f8e020e */
[----:B------:R-:W-:Y:S02]  /*4ac0*/  UIMAD UR4, UR50, UR8, UR13 ;  /* 0x00000008320472a4 */ /* 0x000fe4000f8e020d */
[----:B------:R-:W-:Y:S02]  /*4ad0*/  UIMAD UR14, UR5, UR15, UR7 ;  /* 0x0000000f050e72a4 */ /* 0x000fe4000f8e0207 */
[----:B------:R-:W-:Y:S11]  /*4ae0*/  UIMAD UR13, UR6, UR50, UR4 ;  /* 0x00000032060d72a4 */ /* 0x000ff6000f8e0204 */
[----:B------:R-:W-:Y:S01]  /*4af0*/  @!UPT UIADD3 URZ, UPT, UPT, URZ, URZ, URZ ;  /* 0x000000fffffff290 */ /* 0x000fe2000fffe0ff */
.L_x_86:
[----:B------:R-:W3:Y:S01]  /*4b00*/  @!UP4 LDCU.128 UR8, c[0x0][0xb10] ;  /* 0x00016200ff08c7ac */ /* 0x000ee20008000c00 */
[----:B------:R-:W-:Y:S02]  /*4b10*/  ISETP.NE.U32.AND P0, PT, RZ, UR38, PT ;  /* 0x00000026ff007c0c */ /* 0x000fe4000bf05070 */
[----:B------:R-:W-:Y:S02]  /*4b20*/  SHF.L.U32 R4, R11, 0x1f, RZ ;  /* 0x0000001f0b047819 */ /* 0x000fe400000006ff */
[----:B------:R-:W-:Y:S01]  /*4b30*/  ISETP.NE.AND.EX P0, PT, RZ, UR39, PT, P0 ;  /* 0x00000027ff007c0c */ /* 0x000fe2000bf05300 */
[----:B------:R-:W4:Y:S01]  /*4b40*/  @!UP4 LDCU UR5, c[0x0][0xb0c] ;  /* 0x00016180ff05c7ac */ /* 0x000f220008000800 */
[----:B------:R-:W-:Y:S02]  /*4b50*/  USHF.L.U32 UR42, UR30, 0x7, URZ ;  /* 0x000000071e2a7899 */ /* 0x000fe400080006ff */
[----:B------:R-:W-:Y:S02]  /*4b60*/  USHF.L.U32 UR43, UR31, 0x6, URZ ;  /* 0x000000061f2b7899 */ /* 0x000fe400080006ff */
[----:B---3--:R-:W-:Y:S07]  /*4b70*/  UIMAD.WIDE.U32 UR6, UR14, UR8, URZ ;  /* 0x000000080e0672a5 */ /* 0x008fee000f8e00ff */
[----:B------:R-:W-:Y:S01]  /*4b80*/  @!UP4 UMOV UR4, UR7 ;  /* 0x000000070004cc82 */ /* 0x000fe20008000000 */
[----:B----4-:R-:W-:Y:S02]  /*4b90*/  @!UP4 UISETP.NE.AND UP0, UPT, UR5, 0x1, UPT ;  /* 0x000000010500c88c */ /* 0x010fe4000bf05270 */
[----:B------:R-:W-:Y:S02]  /*4ba0*/  @!UP4 USHF.R.U32.HI UR4, URZ, UR9, UR4 ;  /* 0x00000009ff04c299 */ /* 0x000fe40008011604 */
[----:B------:R-:W-:Y:S02]  /*4bb0*/  UIMAD.WIDE.U32 UR6, UR13, UR11, URZ ;  /* 0x0000000b0d0672a5 */ /* 0x000fe4000f8e00ff */
[----:B------:R-:W-:Y:S02]  /*4bc0*/  @!UP4 USEL UR8, UR14, UR4, !UP0 ;  /* 0x000000040e08c287 */ /* 0x000fe4000c000000 */
[----:B------:R-:W-:Y:S03]  /*4bd0*/  @!UP4 UISETP.NE.AND UP0, UPT, UR10, 0x1, UPT ;  /* 0x000000010a00c88c */ /* 0x000fe6000bf05270 */
[----:B------:R-:W-:Y:S02]  /*4be0*/  @!UP4 UMOV UR6, UR7 ;  /* 0x000000070006cc82 */ /* 0x000fe40008000000 */
[----:B------:R-:W3:Y:S02]  /*4bf0*/  @!UP4 LDCU UR4, c[0x0][0xb20] ;  /* 0x00016400ff04c7ac */ /* 0x000ee40008000800 */
[----:B---3--:R-:W-:Y:S04]  /*4c00*/  @!UP4 USHF.R.U32.HI UR6, URZ, UR4, UR6 ;  /* 0x00000004ff06c299 */ /* 0x008fe80008011606 */
[----:B------:R-:W-:Y:S04]  /*4c10*/  @!UP4 USEL UR6, UR13, UR6, !UP0 ;  /* 0x000000060d06c287 */ /* 0x000fe8000c000000 */
[----:B------:R-:W-:Y:S02]  /*4c20*/  @!UP4 UIADD3 UR4, UPT, UPT, -UR8, UR6, URZ ;  /* 0x000000060804c290 */ /* 0x000fe4000fffe1ff */
[----:B------:R-:W-:Y:S02]  /*4c30*/  @!UP4 UIADD3 UR6, UPT, UPT, UR8, -UR6, URZ ;  /* 0x800000060806c290 */ /* 0x000fe4000fffe0ff */
[----:B------:R-:W-:Y:S02]  /*4c40*/  @!UP4 UIMAD UR14, UR4, UR5, UR14 ;  /* 0x00000005040ec2a4 */ /* 0x000fe4000f8e020e */
[----:B------:R-:W-:Y:S01]  /*4c50*/  @!UP4 UIMAD UR13, UR6, UR10, UR13 ;  /* 0x0000000a060dc2a4 */ /* 0x000fe2000f8e020d */
[----:B------:R-:W-:Y:S11]  /*4c60*/  BRA.U UP3, `(.L_x_87) ;  /* 0x0000000103107547 */ /* 0x000ff6000b800000 */
[----:B------:R-:W-:Y:S04]  /*4c70*/  MOV R2, UR55 ;  /* 0x0000003700027c02 */ /* 0x000fe80008000f00 */
[----:B------:R-:W-:Y:S04]  /*4c80*/  SHF.L.U32 R2, R2, 0x1f, RZ ;  /* 0x0000001f02027819 */ /* 0x000fe800000006ff */
[----:B------:R-:W3:Y:S02]  /*4c90*/  SYNCS.PHASECHK.TRANS64.TRYWAIT P1, [UR21+0x78], R2 ;  /* 0x00007802ff0075a7 */ /* 0x000ee40008021115 */
[----:B---3--:R-:W-:Y:S05]  /*4ca0*/  @!P1 BRA `(.L_x_88) ;  /* 0x0000004800549947 */ /* 0x008fea0003800000 */
.L_x_87:
[----:B------:R-:W-:Y:S05]  /*4cb0*/  BRA.U !UP5, `(.L_x_89) ;  /* 0x000000010d387547 */ /* 0x000fea000b800000 */
[----:B------:R-:W-:Y:S01]  /*4cc0*/  UPLOP3.LUT UP1, UPT, UPT, UPT, UP6, 0x80, 0x8 ;  /* 0x000000000008789c */ /* 0x000fe20003f2f060 */
[----:B--2---:R-:W-:Y:S01]  /*4cd0*/  HFMA2 R0, -RZ, RZ, 0, 5.9604644775390625e-08 ;  /* 0x00000001ff007431 */ /* 0x004fe200000001ff */
[----:B------:R-:W2:Y:S01]  /*4ce0*/  LDCU.64 UR8, c[0x0][0x358] ;  /* 0x00006b00ff0877ac */ /* 0x000ea20008000a00 */
[----:B------:R-:W-:Y:S03]  /*4cf0*/  IMAD.MOV.U32 R46, RZ, RZ, 0x1 ;  /* 0x00000001ff2e7424 */ /* 0x000fe600078e00ff */
[----:B------:R-:W-:Y:S05]  /*4d00*/  PLOP3.LUT P1, PT, PT, PT, UP1, 0x80, 0x8 ;  /* 0x000000000008781c */ /* 0x000fea0003f2f018 */
[----:B------:R-:W3:Y:S01]  /*4d10*/  @UP1 LDCU.64 UR4, c[0x0][0x888] ;  /* 0x00011100ff0417ac */ /* 0x000ee20008000a00 */
[----:B------:R-:W-:Y:S07]  /*4d20*/  @UP1 UIMAD UR6, UR36, UR38, URZ ;  /* 0x00000026240612a4 */ /* 0x000fee000f8e02ff */
[----:B------:R-:W-:Y:S01]  /*4d30*/  @!P1 PRMT R46, R0, 0x7610, R46 ;  /* 0x00007610002e9816 */ /* 0x000fe2000000002e */
[----:B---3--:R-:W-:Y:S06]  /*4d40*/  @UP1 UIMAD.WIDE UR4, UR6, 0x4, UR4 ;  /* 0x00000004060418a5 */ /* 0x008fec000f8e0204 */
[----:B------:R-:W-:Y:S01]  /*4d50*/  IMAD.U32 R6, RZ, RZ, UR4 ;  /* 0x00000004ff067e24 */ /* 0x000fe2000f8e00ff */
[----:B------:R-:W-:Y:S04]  /*4d60*/  MOV R7, UR5 ;  /* 0x0000000500077c02 */ /* 0x000fe80008000f00 */
[----:B------:R-:W3:Y:S01]  /*4d70*/  @!UP1 LDCU UR4, c[0x0][0x880] ;  /* 0x00011000ff0497ac */ /* 0x000ee20008000800 */
[----:B--2--5:R4:W5:Y:S02]  /*4d80*/  @P1 LDG.E R27, desc[UR8][R6.64] ;  /* 0x00000008061b1981 */ /* 0x024964000c1e1900 */
[----:B---34-:R-:W-:Y:S07]  /*4d90*/  @!P1 IMAD.U32 R27, RZ, RZ, UR4 ;  /* 0x00000004ff1b9e24 */ /* 0x018fee000f8e00ff */
.L_x_89:
[----:B-----5:R-:W-:Y:S01]  /*4da0*/  @!P0 FSETP.EQ.AND P2, PT, R27, RZ, PT ;  /* 0x000000ff1b00820b */ /* 0x020fe20003f42000 */
[----:B------:R-:W-:Y:S01]  /*4db0*/  @!UPT UIADD3 URZ, UPT, UPT, URZ, URZ, URZ ;  /* 0x000000fffffff290 */ /* 0x000fe2000fffe0ff */
[----:B------:R-:W-:Y:S11]  /*4dc0*/  @!P0 BRA `(.L_x_90) ;  /* 0x0000000000148947 */ /* 0x000ff60003800000 */
[----:B------:R-:W-:Y:S02]  /*4dd0*/  LOP3.LUT P0, RZ, R46, 0xff, RZ, 0xc0, !PT ;  /* 0x000000ff2eff7812 */ /* 0x000fe4000780c0ff */
[----:B------:R-:W-:Y:S04]  /*4de0*/  PLOP3.LUT P2, PT, PT, PT, UP1, 0x80, 0x8 ;  /* 0x000000000008781c */ /* 0x000fe80003f4f018 */
[----:B------:R-:W-:Y:S07]  /*4df0*/  PLOP3.LUT P2, PT, P2, PT, PT, 0x8, 0x80 ;  /* 0x000000000080781c */ /* 0x000fee000174e170 */
[----:B------:R-:W-:Y:S11]  /*4e00*/  @P0 FSETP.EQ.AND P2, PT, R27, RZ, PT ;  /* 0x000000ff1b00020b */ /* 0x000ff60003f42000 */
[----:B------:R-:W-:Y:S02]  /*4e10*/  @!UPT UIADD3 URZ, UPT, UPT, URZ, URZ, URZ ;  /* 0x000000fffffff290 */ /* 0x000fe4000fffe0ff */
.L_x_90:
[----:B------:R-:W3:Y:S01]  /*4e20*/  SYNCS.PHASECHK.TRANS64.TRYWAIT P0, [UR21+0x50], R4 ;  /* 0x00005004ff0075a7 */ /* 0x000ee20008001115 */
[----:B------:R-:W-:Y:S04]  /*4e30*/  ELECT P1, URZ, PT ;  /* 0x0000000000ff782f */ /* 0x000fe80003820000 */
[----:B------:R-:W-:Y:S01]  /*4e40*/  PLOP3.LUT P1, PT, P2, P1, PT, 0xf2, 0x2f ;  /* 0x00000000002f781c */ /* 0x000fe20001723e72 */
[----:B------:R-:W-:Y:S01]  /*4e50*/  @!UPT UIADD3 URZ, UPT, UPT, URZ, URZ, URZ ;  /* 0x000000fffffff290 */ /* 0x000fe2000fffe0ff */
[----:B---3--:R-:W-:Y:S11]  /*4e60*/  @!P0 BRA `(.L_x_91) ;  /* 0x0000004400fc8947 */ /* 0x008ff60003800000 */
.L_x_179:
[----:B--2---:R-:W-:Y:S01]  /*4e70*/  @!P1 IADD3 R2, P0, PT, R12, 0x580, RZ ;  /* 0x000005800c029810 */ /* 0x004fe20007f1e0ff */
[----:B------:R-:W-:Y:S01]  /*4e80*/  VOTEU.ALL UP0, P1 ;  /* 0x0000000000ff7886 */ /* 0x000fe20000800000 */
[----:B------:R-:W-:Y:S01]  /*4e90*/  UMOV UR6, 0x0 ;  /* 0x0000000000067882 */ /* 0x000fe20000000000 */
[----:B------:R-:W-:Y:S01]  /*4ea0*/  UMOV UR7, 0x10000000 ;  /* 0x1000000000077882 */ /* 0x000fe20000000000 */
[----:B------:R-:W-:Y:S01]  /*4eb0*/  @!P1 R2UR UR5, R2 ;  /* 0x00000000020592ca */ /* 0x000fe200000e0000 */
[----:B------:R-:W-:Y:S01]  /*4ec0*/  @!P1 IMAD.X R0, RZ, RZ, R13, P0 ;  /* 0x000000ffff009224 */ /* 0x000fe200000e060d */
[----:B------:R-:W-:Y:S02]  /*4ed0*/  @!UP0 UIADD3 UR40, UPT, UPT, UR21, 0x200, URZ ;  /* 0x0000020015288890 */ /* 0x000fe4000fffe0ff */
[----:B------:R-:W-:Y:S02]  /*4ee0*/  @!UP0 UIADD3 UR10, UPT, UPT, UR42, 0x40, URZ ;  /* 0x000000402a0a8890 */ /* 0x000fe4000fffe0ff */
[----:B------:R-:W-:Y:S01]  /*4ef0*/  @!P1 R2UR UR4, R0 ;  /* 0x00000000000492ca */ /* 0x000fe200000e0000 */
[----:B------:R-:W-:Y:S01]  /*4f00*/  @!UP0 UIADD3 UR8, UPT, UPT, UR21, 0xa00, URZ ;  /* 0x00000a0015088890 */ /* 0x000fe2000fffe0ff */
[----:B------:R-:W-:Y:S01]  /*4f10*/  @!P1 IMAD.MOV.U32 R0, RZ, RZ, 0x1000 ;  /* 0x00001000ff009424 */ /* 0x000fe200078e00ff */
[----:B------:R-:W-:Y:S01]  /*4f20*/  VOTEU.ALL UP0, P1 ;  /* 0x0000000000ff7886 */ /* 0x000fe20000800000 */
[----:B------:R-:W-:Y:S01]  /*4f30*/  UMOV UR44, UR36 ;  /* 0x00000024002c7c82 */ /* 0x000fe20008000000 */
[----:B------:R-:W-:Y:S01]  /*4f40*/  UMOV UR9, UR41 ;  /* 0x0000002900097c82 */ /* 0x000fe20008000000 */
[----:B------:R-:W-:Y:S01]  /*4f50*/  UMOV UR11, UR43 ;  /* 0x0000002b000b7c82 */ /* 0x000fe20008000000 */
[----:B------:R-:W-:Y:S01]  /*4f60*/  IMAD.U32 R6, RZ, RZ, UR5 ;  /* 0x00000005ff067e24 */ /* 0x000fe2000f8e00ff */
[----:B------:R-:W-:Y:S05]  /*4f70*/  UMOV UR12, UR36 ;  /* 0x00000024000c7c82 */ /* 0x000fea0008000000 */
[----:B------:R-:W-:Y:S01]  /*4f80*/  IMAD.U32 R7, RZ, RZ, UR4 ;  /* 0x00000004ff077e24 */ /* 0x000fe2000f8e00ff */
[----:B------:R-:W-:Y:S04]  /*4f90*/  @!P1 R2UR UR4, R6 ;  /* 0x00000000060492ca */ /* 0x000fe800000e0000 */
[----:B------:R-:W-:Y:S11]  /*4fa0*/  @!P1 R2UR UR5, R7 ;  /* 0x00000000070592ca */ /* 0x000ff600000e0000 */
[----:B------:R-:W-:Y:S02]  /*4fb0*/  @!UPT UIADD3 URZ, UPT, UPT, URZ, URZ, URZ ;  /* 0x000000fffffff290 */ /* 0x000fe4000fffe0ff */
[----:B------:R-:W-:Y:S01]  /*4fc0*/  @!UP0 UTMALDG.3D [UR40], [UR4], desc[UR6] ;  /* 0x00000628040085b4 */ /* 0x000fe20008011000 */
[----:B------:R-:W-:Y:S05]  /*4fd0*/  VOTEU.ALL UP0, P1 ;  /* 0x0000000000ff7886 */ /* 0x000fea0000800000 */
[----:B------:R2:W-:Y:S01]  /*4fe0*/  @!UP0 UTMALDG.3D [UR8], [UR4], desc[UR6] ;  /* 0x00000608040085b4 */ /* 0x0005e20008011000 */
[----:B------:R3:W-:Y:S01]  /*4ff0*/  @!P1 SYNCS.ARRIVE.TRANS64.RED.A0TR RZ, [UR21+0x30], R0 ;  /* 0x00003000ffff99a7 */ /* 0x0007e20008300415 */
[----:B--2---:R-:W-:Y:S09]  /*5000*/  UPRMT UR4, UR47, 0x654, UR41 ;  /* 0x000006542f047896 */ /* 0x004ff20008000029 */
[----:B------:R-:W-:Y:S01]  /*5010*/  SYNCS.ARRIVE.TRANS64.RED.A1T0 RZ, [UR4], RZ ;  /* 0x000000ffffff79a7 */ /* 0x000fe20008100404 */
[----:B------:R-:W2:Y:S02]  /*5020*/  SYNCS.PHASECHK.TRANS64.TRYWAIT P0, [UR21+0x58], R4 ;  /* 0x00005804ff0075a7 */ /* 0x000ea40008001115 */
[----:B--23--:R-:W-:Y:S05]  /*5030*/  @!P0 BRA `(.L_x_92) ;  /* 0x0000004400a08947 */ /* 0x00cfea0003800000 */
.L_x_181:
[----:B------:R-:W-:Y:S01]  /*5040*/  @!P1 IADD3 R2, P0, PT, R12, 0x580, RZ ;  /* 0x000005800c029810 */ /* 0x000fe20007f1e0ff */
[----:B------:R-:W-:Y:S01]  /*5050*/  VOTEU.ALL UP0, P1 ;  /* 0x0000000000ff7886 */ /* 0x000fe20000800000 */
[----:B------:R-:W-:Y:S01]  /*5060*/  UMOV UR6, 0x0 ;  /* 0x0000000000067882 */ /* 0x000fe20000000000 */
[----:B------:R-:W-:Y:S01]  /*5070*/  UMOV UR7, 0x10000000 ;  /* 0x1000000000077882 */ /* 0x000fe20000000000 */
[----:B------:R-:W-:Y:S01]  /*5080*/  @!P1 R2UR UR5, R2 ;  /* 0x00000000020592ca */ /* 0x000fe200000e0000 */
[----:B--2---:R-:W-:Y:S01]  /*5090*/  @!P1 IMAD.X R0, RZ, RZ, R13, P0 ;  /* 0x000000ffff009224 */ /* 0x004fe200000e060d */
[----:B------:R-:W-:Y:S02]  /*50a0*/  @!UP0 UIADD3 UR34, UPT, UPT, UR42, 0x10, URZ ;  /* 0x000000102a228890 */ /* 0x000fe4000fffe0ff */
[----:B------:R-:W-:Y:S02]  /*50b0*/  @!UP0 UIADD3 UR32, UPT, UPT, UR21, 0x1200, URZ ;  /* 0x0000120015208890 */ /* 0x000fe4000fffe0ff */
[----:B------:R-:W-:Y:S01]  /*50c0*/  @!P1 R2UR UR4, R0 ;  /* 0x00000000000492ca */ /* 0x000fe200000e0000 */
[----:B------:R-:W-:Y:S01]  /*50d0*/  @!UP0 UIADD3 UR10, UPT, UPT, UR42, 0x50, URZ ;  /* 0x000000502a0a8890 */ /* 0x000fe2000fffe0ff */
[----:B------:R-:W-:Y:S01]  /*50e0*/  @!P1 IMAD.MOV.U32 R0, RZ, RZ, 0x1000 ;  /* 0x00001000ff009424 */ /* 0x000fe200078e00ff */
[----:B------:R-:W-:Y:S01]  /*50f0*/  @!UP0 UIADD3 UR8, UPT, UPT, UR21, 0x1a00, URZ ;  /* 0x00001a0015088890 */ /* 0x000fe2000fffe0ff */
[----:B------:R-:W-:Y:S01]  /*5100*/  VOTEU.ALL UP0, P1 ;  /* 0x0000000000ff7886 */ /* 0x000fe20000800000 */
[----:B------:R-:W-:Y:S02]  /*5110*/  UMOV UR35, UR43 ;  /* 0x0000002b00237c82 */ /* 0x000fe40008000000 */
[----:B------:R-:W-:Y:S01]  /*5120*/  IMAD.U32 R6, RZ, RZ, UR5 ;  /* 0x00000005ff067e24 */ /* 0x000fe2000f8e00ff */
[----:B------:R-:W-:Y:S01]  /*5130*/  UMOV UR9, UR33 ;  /* 0x0000002100097c82 */ /* 0x000fe20008000000 */
[----:B------:R-:W-:Y:S01]  /*5140*/  UMOV UR11, UR43 ;  /* 0x0000002b000b7c82 */ /* 0x000fe20008000000 */
[----:B------:R-:W-:Y:S03]  /*5150*/  UMOV UR12, UR36 ;  /* 0x00000024000c7c82 */ /* 0x000fe60008000000 */
        /* <DEDUP_REMOVED lines=12> */
.L_x_183:
[----:B------:R-:W-:Y:S01]  /*5220*/  @!P1 IADD3 R2, P0, PT, R12, 0x580, RZ ;  /* 0x000005800c029810 */ /* 0x000fe20007f1e0ff */
[----:B------:R-:W-:Y:S01]  /*5230*/  VOTEU.ALL UP0, P1 ;  /* 0x0000000000ff7886 */ /* 0x000fe20000800000 */
[----:B------:R-:W-:Y:S01]  /*5240*/  UMOV UR6, 0x0 ;  /* 0x0000000000067882 */ /* 0x000fe20000000000 */
[----:B------:R-:W-:Y:S01]  /*5250*/  UMOV UR7, 0x10000000 ;  /* 0x1000000000077882 */ /* 0x000fe20000000000 */
[----:B------:R-:W-:Y:S01]  /*5260*/  @!P1 R2UR UR5, R2 ;  /* 0x00000000020592ca */ /* 0x000fe200000e0000 */
[----:B--2---:R-:W-:Y:S01]  /*5270*/  @!P1 IMAD.X R0, RZ, RZ, R13, P0 ;  /* 0x000000ffff009224 */ /* 0x004fe200000e060d */
[----:B------:R-:W-:Y:S01]  /*5280*/  @!UP0 UIADD3 UR26, UPT, UPT, UR42, 0x20, URZ ;  /* 0x000000202a1a8890 */ /* 0x000fe2000fffe0ff */
[----:B------:R-:W-:Y:S01]  /*5290*/  VIADD R10, R10, 0x1 ;  /* 0x000000010a0a7836 */ /* 0x000fe20000000000 */
        /* <DEDUP_REMOVED lines=10> */
[----:B------:R-:W-:Y:S01]  /*5340*/  UMOV UR11, UR43 ;  /* 0x0000002b000b7c82 */ /* 0x000fe20008000000 */
[----:B------:R-:W-:Y:S02]  /*5350*/  UMOV UR12, UR36 ;  /* 0x00000024000c7c82 */ /* 0x000fe40008000000 */
        /* <DEDUP_REMOVED lines=12> */
.L_x_185:
[----:B------:R-:W-:Y:S01]  /*5420*/  UIADD3 UR31, UPT, UPT, UR14, UR63, URZ ;  /* 0x0000003f0e1f7290 */ /* 0x000fe2000fffe0ff */
[----:B------:R-:W-:Y:S01]  /*5430*/  @!P1 IADD3 R2, P0, PT, R12, 0x580, RZ ;  /* 0x000005800c029810 */ /* 0x000fe20007f1e0ff */
[----:B------:R-:W-:Y:S01]  /*5440*/  UPLOP3.LUT UP3, UPT, UPT, UPT, UPT, 0x80, 0x8 ;  /* 0x000000000008789c */ /* 0x000fe20003f6f070 */
[----:B------:R-:W-:Y:S01]  /*5450*/  R2UR UR24, R50 ;  /* 0x00000000321872ca */ /* 0x000fe200000e0000 */
[----:B------:R-:W-:Y:S01]  /*5460*/  VOTEU.ALL UP0, P1 ;  /* 0x0000000000ff7886 */ /* 0x000fe20000800000 */
[----:B------:R-:W-:Y:S01]  /*5470*/  @!P1 R2UR UR5, R2 ;  /* 0x00000000020592ca */ /* 0x000fe200000e0000 */
[----:B--2---:R-:W-:Y:S01]  /*5480*/  @!P1 IMAD.X R0, RZ, RZ, R13, P0 ;  /* 0x000000ffff009224 */ /* 0x004fe200000e060d */
[----:B------:R-:W-:Y:S01]  /*5490*/  UMOV UR6, 0x0 ;  /* 0x0000000000067882 */ /* 0x000fe20000000000 */
[----:B------:R-:W-:Y:S01]  /*54a0*/  UMOV UR7, 0x10000000 ;  /* 0x1000000000077882 */ /* 0x000fe20000000000 */
[----:B------:R-:W-:Y:S01]  /*54b0*/  @!UP0 UIADD3 UR18, UPT, UPT, UR42, 0x30, URZ ;  /* 0x000000302a128890 */ /* 0x000fe2000fffe0ff */
[----:B------:R-:W-:Y:S01]  /*54c0*/  ISETP.NE.AND P0, PT, R10, 0x2, PT ;  /* 0x000000020a00780c */ /* 0x000fe20003f05270 */
[----:B------:R-:W-:Y:S01]  /*54d0*/  @!UP0 UIADD3 UR16, UPT, UPT, UR21, 0x3200, URZ ;  /* 0x0000320015108890 */ /* 0x000fe2000fffe0ff */
[----:B------:R-:W-:Y:S01]  /*54e0*/  @!P1 R2UR UR4, R0 ;  /* 0x00000000000492ca */ /* 0x000fe200000e0000 */
[----:B------:R-:W-:Y:S01]  /*54f0*/  @!UP0 UIADD3 UR17, UPT, UPT, UR21, 0x48, URZ ;  /* 0x0000004815118890 */ /* 0x000fe2000fffe0ff */
[----:B------:R-:W-:Y:S01]  /*5500*/  SEL R0, RZ, 0x1, P0 ;  /* 0x00000001ff007807 */ /* 0x000fe20000000000 */
[----:B------:R-:W-:Y:S01]  /*5510*/  @!UP0 UIADD3 UR10, UPT, UPT, UR42, 0x70, URZ ;  /* 0x000000702a0a8890 */ /* 0x000fe2000fffe0ff */
[----:B------:R-:W-:Y:S01]  /*5520*/  LOP3.LUT R11, R11, 0x1, RZ, 0x3c, !PT ;  /* 0x000000010b0b7812 */ /* 0x000fe200078e3cff */
[----:B------:R-:W-:Y:S01]  /*5530*/  @!UP0 UIADD3 UR8, UPT, UPT, UR21, 0x3a00, URZ ;  /* 0x00003a0015088890 */ /* 0x000fe2000fffe0ff */
[----:B------:R-:W-:Y:S01]  /*5540*/  IMAD.U32 R4, RZ, RZ, UR5 ;  /* 0x00000005ff047e24 */ /* 0x000fe2000f8e00ff */
[----:B------:R-:W-:Y:S01]  /*5550*/  VOTEU.ALL UP0, P1 ;  /* 0x0000000000ff7886 */ /* 0x000fe20000800000 */
[----:B------:R-:W-:Y:S01]  /*5560*/  UMOV UR19, UR43 ;  /* 0x0000002b00137c82 */ /* 0x000fe20008000000 */
[----:B------:R-:W-:Y:S01]  /*5570*/  UMOV UR20, UR36 ;  /* 0x0000002400147c82 */ /* 0x000fe20008000000 */
[----:B------:R-:W-:Y:S01]  /*5580*/  UMOV UR11, UR43 ;  /* 0x0000002b000b7c82 */ /* 0x000fe20008000000 */
[----:B------:R-:W-:Y:S01]  /*5590*/  UMOV UR12, UR36 ;  /* 0x00000024000c7c82 */ /* 0x000fe20008000000 */
[----:B------:R-:W-:Y:S01]  /*55a0*/  UMOV UR9, UR17 ;  /* 0x0000001100097c82 */ /* 0x000fe20008000000 */
[----:B------:R-:W-:Y:S01]  /*55b0*/  IMAD.U32 R5, RZ, RZ, UR4 ;  /* 0x00000004ff057e24 */ /* 0x000fe2000f8e00ff */
[----:B------:R-:W-:Y:S01]  /*55c0*/  @!P1 R2UR UR4, R4 ;  /* 0x00000000040492ca */ /* 0x000fe200000e0000 */
[----:B------:R-:W-:Y:S01]  /*55d0*/  UIADD3 UR30, UPT, UPT, UR13, UR24, URZ ;  /* 0x000000180d1e7290 */ /* 0x000fe2000fffe0ff */
[----:B------:R-:W-:Y:S01]  /*55e0*/  LOP3.LUT R9, R9, R0, RZ, 0x3c, !PT ;  /* 0x0000000009097212 */ /* 0x000fe200078e3cff */
[----:B------:R-:W-:Y:S01]  /*55f0*/  UMOV UR36, UR29 ;  /* 0x0000001d00247c82 */ /* 0x000fe20008000000 */
[----:B------:R-:W-:Y:S02]  /*5600*/  @!P1 R2UR UR5, R5 ;  /* 0x00000000050592ca */ /* 0x000fe400000e0000 */
[----:B------:R-:W-:Y:S11]  /*5610*/  SEL R10, R10, RZ, P0 ;  /* 0x000000ff0a0a7207 */ /* 0x000ff60000000000 */
[----:B------:R2:W-:Y:S01]  /*5620*/  @!UP0 UTMALDG.3D [UR16], [UR4], desc[UR6] ;  /* 0x00000610040085b4 */ /* 0x0005e20008011000 */
[----:B------:R-:W-:Y:S05]  /*5630*/  VOTEU.ALL UP0, P1 ;  /* 0x0000000000ff7886 */ /* 0x000fea0000800000 */
[----:B------:R2:W-:Y:S01]  /*5640*/  @!UP0 UTMALDG.3D [UR8], [UR4], desc[UR6] ;  /* 0x00000608040085b4 */ /* 0x0005e20008011000 */
[----:B------:R2:W-:Y:S01]  /*5650*/  @!P1 SYNCS.ARRIVE.TRANS64.RED.A0TR RZ, [UR21+0x48], R3 ;  /* 0x00004803ffff99a7 */ /* 0x0005e20008300415 */
[----:B------:R-:W-:Y:S01]  /*5660*/  SYNCS.ARRIVE.TRANS64.RED.A1T0 RZ, [UR52], RZ ;  /* 0x000000ffffff79a7 */ /* 0x000fe20008100434 */
[----:B------:R-:W-:Y:S05]  /*5670*/  BRA.U UP2, `(.L_x_95) ;  /* 0xffffffed02e47547 */ /* 0x000fea000b83ffff */
[----:B------:R-:W-:-:S04]  /*5680*/  SHF.L.U32 R2, R11, 0x1f, RZ ;  /* 0x0000001f0b027819 */ /* 0x000fc800000006ff */
[----:B------:R-:W3:Y:S02]  /*5690*/  SYNCS.PHASECHK.TRANS64.TRYWAIT P0, [UR21+0x50], R2 ;  /* 0x00005002ff0075a7 */ /* 0x000ee40008001115 */
[----:B---3--:R-:W-:Y:S05]  /*56a0*/  @!P0 BRA `(.L_x_96) ;  /* 0x00000040004c8947 */ /* 0x008fea0003800000 */
.L_x_187:
[----:B------:R-:W4:Y:S02]  /*56b0*/  SYNCS.PHASECHK.TRANS64.TRYWAIT P0, [UR21+0x58], R2 ;  /* 0x00005802ff0075a7 */ /* 0x000f240008001115 */
[----:B----4-:R-:W-:Y:S05]  /*56c0*/  @!P0 BRA `(.L_x_97) ;  /* 0x00000040005c8947 */ /* 0x010fea0003800000 */
.L_x_189:
[----:B------:R-:W4:Y:S02]  /*56d0*/  SYNCS.PHASECHK.TRANS64.TRYWAIT P0, [UR21+0x60], R2 ;  /* 0x00006002ff0075a7 */ /* 0x000f240008001115 */
[----:B----4-:R-:W-:Y:S05]  /*56e0*/  @!P0 BRA `(.L_x_98) ;  /* 0x00000040006c8947 */ /* 0x010fea0003800000 */
.L_x_191:
[----:B---3--:R-:W-:-:S07]  /*56f0*/  MOV R0, UR21 ;  /* 0x0000001500007c02 */ /* 0x008fce0008000f00 */
.L_x_99:
[----:B---3--:R-:W-:-:S04]  /*5700*/  SHF.L.U32 R2, R11, 0x1f, RZ ;  /* 0x0000001f0b027819 */ /* 0x008fc800000006ff */
[----:B------:R3:W4:Y:S03]  /*5710*/  SYNCS.PHASECHK.TRANS64.TRYWAIT P0, [R0+URZ+0x68], R2 ;  /* 0x00006802000075a7 */ /* 0x00072600080011ff */
[----:B----4-:R-:W-:Y:S05]  /*5720*/  @!P0 NANOSLEEP.SYNCS 0x989680 ;  /* 0x009896800000895d */ /* 0x010fea0003900000 */
[----:B------:R-:W4:Y:S02]  /*5730*/  @!P0 SYNCS.PHASECHK.TRANS64 P0, [R0+URZ+0x68], R2 ;  /* 0x00006802000085a7 */ /* 0x000f2400080010ff */
[----:B-12-4-:R-:W-:Y:S05]  /*5740*/  @P0 EXIT ;  /* 0x000000000000094d */ /* 0x016fea0003800000 */
[----:B------:R-:W-:Y:S05]  /*5750*/  BRA `(.L_x_99) ;  /* 0xfffffffc00e87947 */ /* 0x000fea000383ffff */
.L_x_84:
[----:B------:R-:W-:-:S06]  /*5760*/  UISETP.GE.AND UP0, UPT, UR18, 0x4, UPT ;  /* 0x000000041200788c */ /* 0x000fcc000bf06270 */
[----:B------:R-:W-:-:S13]  /*5770*/  PLOP3.LUT P0, PT, PT, PT, UP0, 0x80, 0x8 ;  /* 0x000000000008781c */ /* 0x000fda0003f0f008 */
[----:B-1----:R-:W-:Y:S05]  /*5780*/  @!P0 EXIT ;  /* 0x000000000000894d */ /* 0x002fea0003800000 */
[----:B------:R-:W-:Y:S01]  /*5790*/  BAR.SYNC.DEFER_BLOCKING 0x6, 0xa0 ;  /* 0x0182800000007b1d */ /* 0x000fe20000010000 */
[C---:B------:R-:W-:Y:S01]  /*57a0*/  IMAD.SHL.U32 R45, R60.reuse, 0x10, RZ ;  /* 0x000000103c2d7824 */ /* 0x040fe200078e00ff */
[C---:B------:R-:W-:Y:S01]  /*57b0*/  SHF.L.U32 R3, R47.reuse, 0x15, RZ ;  /* 0x000000152f037819 */ /* 0x040fe200000006ff */
[C---:B------:R-:W-:Y:S02]  /*57c0*/  IMAD.U32 R23, R60.reuse, 0x10000, RZ ;  /* 0x000100003c177824 */ /* 0x040fe400078e00ff */
[----:B------:R-:W-:Y:S02]  /*57d0*/  HFMA2 R59, -RZ, RZ, 0, 5.9604644775390625e-08 ;  /* 0x00000001ff3b7431 */ /* 0x000fe400000001ff */
[----:B------:R-:W-:Y:S01]  /*57e0*/  IMAD.SHL.U32 R2, R60, 0x2, RZ ;  /* 0x000000023c027824 */ /* 0x000fe200078e00ff */
[----:B------:R-:W-:Y:S01]  /*57f0*/  UMOV UR43, 0x400 ;  /* 0x00000400002b7882 */ /* 0x000fe20000000000 */
[----:B------:R-:W1:Y:S01]  /*5800*/  LDCU.64 UR4, c[0x0][0x890] ;  /* 0x00011200ff0477ac */ /* 0x000e620008000a00 */
[----:B------:R-:W2:Y:S01]  /*5810*/  LDC.64 R42, c[0x0][0x8b0] ;  /* 0x00022c00ff2a7b82 */ /* 0x000ea20000000a00 */
[----:B------:R-:W-:Y:S01]  /*5820*/  IMAD.SHL.U32 R6, R47, 0x200, RZ ;  /* 0x000002002f067824 */ /* 0x000fe200078e00ff */
[C---:B------:R-:W-:Y:S01]  /*5830*/  LOP3.LUT R7, R45.reuse, 0x40, RZ, 0xc0, !PT ;  /* 0x000000402d077812 */ /* 0x040fe200078ec0ff */
[----:B------:R-:W-:Y:S01]  /*5840*/  ULEA UR43, UR47, UR43, 0x18 ;  /* 0x0000002b2f2b7291 */ /* 0x000fe2000f8ec0ff */
[----:B------:R-:W-:Y:S01]  /*5850*/  LOP3.LUT R44, R45, 0x5b0, RZ, 0xc0, !PT ;  /* 0x000005b02d2c7812 */ /* 0x000fe200078ec0ff */
[----:B------:R-:W-:Y:S01]  /*5860*/  IMAD.MOV.U32 R22, RZ, RZ, RZ ;  /* 0x000000ffff167224 */ /* 0x000fe200078e00ff */
[----:B------:R-:W-:Y:S01]  /*5870*/  LOP3.LUT R3, R3, 0x200000, RZ, 0xc0, !PT ;  /* 0x0020000003037812 */ /* 0x000fe200078ec0ff */
[----:B------:R-:W-:Y:S01]  /*5880*/  IMAD.MOV.U32 R58, RZ, RZ, RZ ;  /* 0x000000ffff3a7224 */ /* 0x000fe200078e00ff */
[----:B------:R-:W3:Y:S01]  /*5890*/  LDC.64 R40, c[0x0][0x8a8] ;  /* 0x00022a00ff287b82 */ /* 0x000ee20000000a00 */
[----:B------:R-:W-:Y:S01]  /*58a0*/  LOP3.LUT R2, R7, 0x8, R2, 0xf8, !PT ;  /* 0x0000000807027812 */ /* 0x000fe200078ef802 */
[----:B------:R-:W-:Y:S01]  /*58b0*/  IMAD.MOV.U32 R55, RZ, RZ, RZ ;  /* 0x000000ffff377224 */ /* 0x000fe200078e00ff */
[----:B------:R-:W-:Y:S01]  /*58c0*/  LOP3.LUT R44, R44, 0x200, R6, 0xf8, !PT ;  /* 0x000002002c2c7812 */ /* 0x000fe200078ef806 */
[----:B------:R-:W4:Y:S01]  /*58d0*/  LDCU UR60, c[0x0][0x370] ;  /* 0x00006e00ff3c77ac */ /* 0x000f220008000800 */
[----:B------:R-:W-:-:S02]  /*58e0*/  LOP3.LUT R23, R3, 0x400000, R23, 0xf8, !PT ;  /* 0x0040000003177812 */ /* 0x000fc400078ef817 */
[----:B------:R-:W-:Y:S01]  /*58f0*/  LOP3.LUT P0, RZ, R45, 0x40, RZ, 0xc0, !PT ;  /* 0x000000402dff7812 */ /* 0x000fe2000780c0ff */
[----:B------:R-:W4:Y:S01]  /*5900*/  LDS R0, [UR43+0x130] ;  /* 0x0001302bff007984 */ /* 0x000f220008000800 */
[----:B-1----:R-:W-:Y:S01]  /*5910*/  IMAD.U32 R49, RZ, RZ, UR4 ;  /* 0x00000004ff317e24 */ /* 0x002fe2000f8e00ff */
[----:B------:R-:W-:Y:S01]  /*5920*/  UIADD3 UR4, UPT, UPT, UR43, 0x200, URZ ;  /* 0x000002002b047890 */ /* 0x000fe2000fffe0ff */
[----:B------:R-:W-:Y:S01]  /*5930*/  LOP3.LUT R44, R44, R2, RZ, 0xfc, !PT ;  /* 0x000000022c2c7212 */ /* 0x000fe200078efcff */
[----:B------:R-:W-:Y:S01]  /*5940*/  IMAD.U32 R48, RZ, RZ, UR5 ;  /* 0x00000005ff307e24 */ /* 0x000fe2000f8e00ff */
[----:B------:R-:W-:Y:S01]  /*5950*/  P2R R2, PR, RZ, 0x1 ;  /* 0x00000001ff027803 */ /* 0x000fe20000000000 */
[----:B------:R-:W1:Y:S01]  /*5960*/  LDCU UR42, c[0x0][0xb0c] ;  /* 0x00016180ff2a77ac */ /* 0x000e620008000800 */
[----:B------:R-:W-:Y:S01]  /*5970*/  LOP3.LUT R60, R60, 0x60, RZ, 0xc0, !PT ;  /* 0x000000603c3c7812 */ /* 0x000fe200078ec0ff */
[----:B------:R-:W-:Y:S01]  /*5980*/  IMAD.U32 R52, RZ, RZ, UR4 ;  /* 0x00000004ff347e24 */ /* 0x000fe2000f8e00ff */
[----:B------:R-:W-:Y:S01]  /*5990*/  MOV R57, RZ ;  /* 0x000000ff00397202 */ /* 0x000fe20000000f00 */
[----:B------:R-:W1:Y:S01]  /*59a0*/  LDCU UR39, c[0x0][0xb30] ;  /* 0x00016600ff2777ac */ /* 0x000e620008000800 */
[----:B------:R-:W1:Y:S01]  /*59b0*/  LDCU.64 UR54, c[0x0][0x888] ;  /* 0x00011100ff3677ac */ /* 0x000e620008000a00 */
[----:B------:R-:W1:Y:S01]  /*59c0*/  LDCU.64 UR40, c[0x0][0xb28] ;  /* 0x00016500ff2877ac */ /* 0x000e620008000a00 */
[----:B------:R-:W1:Y:S01]  /*59d0*/  LDCU.128 UR56, c[0x0][0xb10] ;  /* 0x00016200ff3877ac */ /* 0x000e620008000c00 */
[----:B------:R-:W1:Y:S01]  /*59e0*/  LDCU UR53, c[0x0][0x374] ;  /* 0x00006e80ff3577ac */ /* 0x000e620008000800 */
[----:B------:R-:W-:Y:S01]  /*59f0*/  UMOV UR52, URZ ;  /* 0x000000ff00347c82 */ /* 0x000fe20008000000 */
[----:B------:R-:W-:Y:S01]  /*5a00*/  UMOV UR46, URZ ;  /* 0x000000ff002e7c82 */ /* 0x000fe20008000000 */
[----:B-1234-:R-:W-:-:S07]  /*5a10*/  IMAD.IADD R23, R0, 0x1, R23 ;  /* 0x0000000100177824 */ /* 0x01efce00078e0217 */
.L_x_143:
[----:B------:R-:W-:Y:S02]  /*5a20*/  LEA R3, R55, UR43, 0x3 ;  /* 0x0000002b37037c11 */ /* 0x000fe4000f8e18ff */
[----:B------:R-:W-:Y:S02]  /*5a30*/  SHF.L.U32 R0, R57, 0x1f, RZ ;  /* 0x0000001f39007819 */ /* 0x000fe400000006ff */
[----:B-1----:R-:W-:Y:S02]  /*5a40*/  LEA R4, R55, UR43, 0x4 ;  /* 0x0000002b37047c11 */ /* 0x002fe4000f8e20ff */
[----:B------:R-:W1:Y:S02]  /*5a50*/  SYNCS.PHASECHK.TRANS64.TRYWAIT P0, [R3+URZ+0x80], R0 ;  /* 0x00008000030075a7 */ /* 0x000e6400080011ff */
[----:B-1----:R-:W-:Y:S05]  /*5a60*/  @!P0 BRA `(.L_x_100) ;  /* 0x0000003c00a48947 */ /* 0x002fea0003800000 */
.L_x_192:
        /* <DEDUP_REMOVED lines=8> */
[----:B--2---:R-:W-:Y:S11]  /*5af0*/  LOP3.LUT P0, RZ, R6, 0x1, RZ, 0xc0, !PT ;  /* 0x0000000106ff7812 */ /* 0x004ff6000780c0ff */
[----:B------:R-:W-:Y:S02]  /*5b00*/  @!UPT UIADD3 URZ, UPT, UPT, URZ, URZ, URZ ;  /* 0x000000fffffff290 */ /* 0x000fe4000fffe0ff */
[----:B---3--:R-:W-:Y:S01]  /*5b10*/  VOTEU.ANY UP1, P0 ;  /* 0x0000000000ff7886 */ /* 0x008fe20000020100 */
[----:B------:R-:W-:Y:S01]  /*5b20*/  PLOP3.LUT P0, PT, PT, PT, UP1, 0x80, 0x8 ;  /* 0x000000000008781c */ /* 0x000fe20003f0f018 */
[----:B------:R-:W-:Y:S11]  /*5b30*/  UP2UR UR62, UPR, URZ, 0x2 ;  /* 0x00000002ff3e7883 */ /* 0x000ff60008000000 */
[----:B------:R-:W-:Y:S01]  /*5b40*/  @!UPT UIADD3 URZ, UPT, UPT, URZ, URZ, URZ ;  /* 0x000000fffffff290 */ /* 0x000fe2000fffe0ff */
[----:B-1----:R-:W-:Y:S02]  /*5b50*/  @P0 SHF.R.U32.HI R0, RZ, 0x10, R5 ;  /* 0x00000010ff000819 */ /* 0x002fe40000011605 */
        /* <DEDUP_REMOVED lines=12> */
[----:B------:R-:W2:Y:S01]  /*5c20*/  LDCU UR12, c[0x0][0xb20] ;  /* 0x00016400ff0c77ac */ /* 0x000ea20008000800 */
[----:B------:R-:W-:Y:S02]  /*5c30*/  UIMAD.WIDE.U32 UR4, UR53, UR59, URZ ;  /* 0x0000003b350472a5 */ /* 0x000fe4000f8e00ff */
[----:B------:R-:W-:Y:S02]  /*5c40*/  UIMAD.WIDE.U32 UR6, UR60, UR56, URZ ;  /* 0x000000383c0672a5 */ /* 0x000fe4000f8e00ff */
[----:B------:R-:W-:Y:S02]  /*5c50*/  UISETP.NE.AND UP0, UPT, UR58, 0x1, UPT ;  /* 0x000000013a00788c */ /* 0x000fe4000bf05270 */
[----:B------:R-:W-:Y:S02]  /*5c60*/  UIMAD.WIDE.U32 UR8, UR37, UR59, URZ ;  /* 0x0000003b250872a5 */ /* 0x000fe4000f8e00ff */
[----:B------:R-:W-:Y:S02]  /*5c70*/  UIMAD.WIDE.U32 UR10, UR38, UR56, URZ ;  /* 0x00000038260a72a5 */ /* 0x000fe4000f8e00ff */
[----:B------:R-:W-:Y:S02]  /*5c80*/  UISETP.NE.AND UP1, UPT, UR42, 0x1, UPT ;  /* 0x000000012a00788c */ /* 0x000fe4000bf25270 */
[----:B------:R-:W-:Y:S01]  /*5c90*/  UISETP.NE.AND UP2, UPT, UR45, 0x1, UPT ;  /* 0x000000012d00788c */ /* 0x000fe2000bf45270 */
[----:B------:R-:W-:Y:S02]  /*5ca0*/  UMOV UR4, UR5 ;  /* 0x0000000500047c82 */ /* 0x000fe40008000000 */
[----:B--2---:R-:W-:Y:S03]  /*5cb0*/  USHF.R.U32.HI UR5, URZ, UR12, UR4 ;  /* 0x0000000cff057299 */ /* 0x004fe60008011604 */
[----:B------:R-:W-:Y:S02]  /*5cc0*/  UMOV UR4, UR7 ;  /* 0x0000000700047c82 */ /* 0x000fe40008000000 */
[----:B------:R-:W-:Y:S02]  /*5cd0*/  USHF.R.U32.HI UR7, URZ, UR57, UR4 ;  /* 0x00000039ff077299 */ /* 0x000fe40008011604 */
[----:B------:R-:W-:Y:S02]  /*5ce0*/  USEL UR4, UR53, UR5, !UP0 ;  /* 0x0000000535047287 */ /* 0x000fe4000c000000 */
[----:B------:R-:W-:Y:S01]  /*5cf0*/  USEL UR7, UR60, UR7, !UP1 ;  /* 0x000000073c077287 */ /* 0x000fe2000c800000 */
[----:B------:R-:W-:Y:S01]  /*5d00*/  UMOV UR5, UR9 ;  /* 0x0000000900057c82 */ /* 0x000fe20008000000 */
[----:B------:R-:W-:Y:S02]  /*5d10*/  UIMAD.WIDE.U32 UR8, UR4, UR40, URZ ;  /* 0x00000028040872a5 */ /* 0x000fe4000f8e00ff */
[----:B------:R-:W-:Y:S03]  /*5d20*/  USHF.R.U32.HI UR6, URZ, UR12, UR5 ;  /* 0x0000000cff067299 */ /* 0x000fe60008011605 */
[----:B------:R-:W-:Y:S01]  /*5d30*/  UMOV UR5, UR11 ;  /* 0x0000000b00057c82 */ /* 0x000fe20008000000 */
[----:B------:R-:W-:Y:S02]  /*5d40*/  UIMAD.WIDE.U32 UR10, UR7, UR40, URZ ;  /* 0x00000028070a72a5 */ /* 0x000fe4000f8e00ff */
[----:B------:R-:W-:Y:S02]  /*5d50*/  USHF.R.U32.HI UR12, URZ, UR57, UR5 ;  /* 0x00000039ff0c7299 */ /* 0x000fe40008011605 */
[----:B------:R-:W-:Y:S01]  /*5d60*/  USEL UR6, UR37, UR6, !UP0 ;  /* 0x0000000625067287 */ /* 0x000fe2000c000000 */
[----:B------:R-:W-:Y:S02]  /*5d70*/  UMOV UR5, UR9 ;  /* 0x0000000900057c82 */ /* 0x000fe40008000000 */
[----:B------:R-:W-:Y:S01]  /*5d80*/  UMOV UR10, UR11 ;  /* 0x0000000b000a7c82 */ /* 0x000fe20008000000 */
[----:B------:R-:W-:Y:S02]  /*5d90*/  @UP2 USHF.R.U32.HI UR4, URZ, UR41, UR5 ;  /* 0x00000029ff042299 */ /* 0x000fe40008011605 */
[----:B------:R-:W-:Y:S02]  /*5da0*/  @UP2 USHF.R.U32.HI UR7, URZ, UR41, UR10 ;  /* 0x00000029ff072299 */ /* 0x000fe4000801160a */
[----:B------:R-:W-:Y:S02]  /*5db0*/  UIMAD UR4, UR45, UR4, URZ ;  /* 0x000000042d0472a4 */ /* 0x000fe4000f8e02ff */
[----:B------:R-:W-:Y:S02]  /*5dc0*/  UIMAD.WIDE.U32 UR10, UR6, UR40, URZ ;  /* 0x00000028060a72a5 */ /* 0x000fe4000f8e00ff */
[----:B------:R-:W-:Y:S02]  /*5dd0*/  USEL UR5, UR38, UR12, !UP1 ;  /* 0x0000000c26057287 */ /* 0x000fe4000c800000 */
[----:B------:R-:W-:Y:S02]  /*5de0*/  UIMAD UR8, UR45, UR7, URZ ;  /* 0x000000072d0872a4 */ /* 0x000fe4000f8e02ff */
[----:B------:R-:W-:Y:S03]  /*5df0*/  UISETP.GE.AND UP0, UPT, UR6, UR4, UPT ;  /* 0x000000040600728c */ /* 0x000fe6000bf06270 */
[----:B------:R-:W-:Y:S01]  /*5e00*/  UMOV UR4, UR11 ;  /* 0x0000000b00047c82 */ /* 0x000fe20008000000 */
[----:B------:R-:W-:Y:S02]  /*5e10*/  UISETP.GE.OR UP0, UPT, UR5, UR8, UP0 ;  /* 0x000000080500728c */ /* 0x000fe40008706670 */
[----:B------:R-:W-:Y:S02]  /*5e20*/  USHF.R.U32.HI UR4, URZ, UR41, UR4 ;  /* 0x00000029ff047299 */ /* 0x000fe40008011604 */
[----:B------:R-:W-:Y:S02]  /*5e30*/  UIMAD.WIDE.U32 UR8, UR5, UR40, URZ ;  /* 0x00000028050872a5 */ /* 0x000fe4000f8e00ff */
[----:B------:R-:W-:Y:S02]  /*5e40*/  USEL UR11, UR6, UR4, !UP2 ;  /* 0x00000004060b7287 */ /* 0x000fe4000d000000 */
[----:B------:R-:W-:Y:S02]  /*5e50*/  UIADD3 UR8, UPT, UPT, -UR5, URZ, URZ ;  /* 0x000000ff05087290 */ /* 0x000fe4000fffe1ff */
[----:B------:R-:W-:Y:S01]  /*5e60*/  UIADD3 UR10, UPT, UPT, -UR11, URZ, URZ ;  /* 0x000000ff0b0a7290 */ /* 0x000fe2000fffe1ff */
[----:B------:R-:W-:Y:S01]  /*5e70*/  @!UP0 UMOV UR4, UR9 ;  /* 0x0000000900048c82 */ /* 0x000fe20008000000 */
[----:B------:R-:W-:Y:S02]  /*5e80*/  UIADD3 UR9, UPT, UPT, -UR6, URZ, URZ ;  /* 0x000000ff06097290 */ /* 0x000fe4000fffe1ff */
[----:B------:R-:W-:Y:S02]  /*5e90*/  @!UP0 USHF.R.U32.HI UR4, URZ, UR41, UR4 ;  /* 0x00000029ff048299 */ /* 0x000fe40008011604 */
[----:B------:R-:W-:Y:S02]  /*5ea0*/  UIMAD UR10, UR45, UR10, UR6 ;  /* 0x0000000a2d0a72a4 */ /* 0x000fe4000f8e0206 */
[----:B------:R-:W-:Y:S04]  /*5eb0*/  @!UP0 USEL UR4, UR5, UR4, !UP2 ;  /* 0x0000000405048287 */ /* 0x000fe8000d000000 */
[----:B------:R-:W-:Y:S02]  /*5ec0*/  @!UP0 UIMAD UR10, UR7, UR10, UR4 ;  /* 0x0000000a070a82a4 */ /* 0x000fe4000f8e0204 */
[----:B------:R-:W-:Y:S02]  /*5ed0*/  @!UP0 UIADD3 UR11, UPT, UPT, UR11, -UR4, URZ ;  /* 0x800000040b0b8290 */ /* 0x000fe4000fffe0ff */
[----:B------:R-:W-:Y:S02]  /*5ee0*/  UIMAD UR7, UR42, UR8, UR38 ;  /* 0x000000082a0772a4 */ /* 0x000fe4000f8e0226 */
[----:B------:R-:W-:Y:S02]  /*5ef0*/  @!UP0 UIMAD UR6, UR11, UR45, UR5 ;  /* 0x0000002d0b0682a4 */ /* 0x000fe4000f8e0205 */
[----:B------:R-:W-:Y:S01]  /*5f00*/  UIMAD UR4, UR58, UR9, UR37 ;  /* 0x000000093a0472a4 */ /* 0x000fe2000f8e0225 */
[----:B------:R-:W-:Y:S02]  /*5f10*/  @!UP0 UMOV UR5, UR10 ;  /* 0x0000000a00058c82 */ /* 0x000fe40008000000 */
[----:B------:R-:W-:Y:S02]  /*5f20*/  UIMAD UR38, UR5, UR42, UR7 ;  /* 0x0000002a052672a4 */ /* 0x000fe4000f8e0207 */
[----:B------:R-:W-:Y:S11]  /*5f30*/  UIMAD UR37, UR6, UR58, UR4 ;  /* 0x0000003a062572a4 */ /* 0x000ff6000f8e0204 */
[----:B------:R-:W-:Y:S01]  /*5f40*/  @!UPT UIADD3 URZ, UPT, UPT, URZ, URZ, URZ ;  /* 0x000000fffffff290 */ /* 0x000fe2000fffe0ff */
.L_x_101:
[----:B------:R-:W-:Y:S01]  /*5f50*/  UISETP.NE.AND UP0, UPT, UR39, 0x1, UPT ;  /* 0x000000012700788c */ /* 0x000fe2000bf05270 */
[----:B------:R-:W-:Y:S01]  /*5f60*/  LOP3.LUT P0, RZ, R52, 0x90, RZ, 0xc0, !PT ;  /* 0x0000009034ff7812 */ /* 0x000fe2000780c0ff */
[----:B------:R-:W-:Y:S01]  /*5f70*/  USHF.L.U32 UR50, UR31, 0x6, URZ ;  /* 0x000000061f327899 */ /* 0x000fe200080006ff */
[----:B------:R-:W-:Y:S01]  /*5f80*/  BSSY.RECONVERGENT B6, `(.L_x_102) ;  /* 0x0000034000067945 */ /* 0x000fe20003800200 */
[----:B------:R-:W-:Y:S01]  /*5f90*/  USHF.L.U32 UR49, UR30, 0x7, URZ ;  /* 0x000000071e317899 */ /* 0x000fe200080006ff */
[----:B------:R-:W-:Y:S06]  /*5fa0*/  IADD3 R55, PT, PT, R55, 0x1, RZ ;  /* 0x0000000137377810 */ /* 0x000fec0007ffe0ff */
[----:B------:R-:W2:Y:S01]  /*5fb0*/  @!UP0 LDCU.128 UR12, c[0x0][0xb10] ;  /* 0x00016200ff0c87ac */ /* 0x000ea20008000c00 */
[----:B------:R-:W3:Y:S01]  /*5fc0*/  @!UP0 LDCU UR5, c[0x0][0xb0c] ;  /* 0x00016180ff0587ac */ /* 0x000ee20008000800 */
[----:B------:R-:W4:Y:S01]  /*5fd0*/  @!UP0 LDCU UR10, c[0x0][0xb20] ;  /* 0x00016400ff0a87ac */ /* 0x000f220008000800 */
[----:B--2---:R-:W-:Y:S02]  /*5fe0*/  UIMAD.WIDE.U32 UR8, UR38, UR12, URZ ;  /* 0x0000000c260872a5 */ /* 0x004fe4000f8e00ff */
[----:B------:R-:W-:Y:S02]  /*5ff0*/  UIMAD.WIDE.U32 UR6, UR37, UR15, URZ ;  /* 0x0000000f250672a5 */ /* 0x000fe4000f8e00ff */
[----:B------:R-:W-:Y:S03]  /*6000*/  @!UP0 UISETP.NE.AND UP1, UPT, UR14, 0x1, UPT ;  /* 0x000000010e00888c */ /* 0x000fe6000bf25270 */
[----:B------:R-:W-:Y:S01]  /*6010*/  @!UP0 UMOV UR4, UR9 ;  /* 0x0000000900048c82 */ /* 0x000fe20008000000 */
[----:B---3--:R-:W-:Y:S02]  /*6020*/  @!UP0 UISETP.NE.AND UP2, UPT, UR5, 0x1, UPT ;  /* 0x000000010500888c */ /* 0x008fe4000bf45270 */
[----:B------:R-:W-:Y:S01]  /*6030*/  @!UP0 USHF.R.U32.HI UR4, URZ, UR13, UR4 ;  /* 0x0000000dff048299 */ /* 0x000fe20008011604 */
[----:B------:R-:W-:Y:S02]  /*6040*/  @!UP0 UMOV UR6, UR7 ;  /* 0x0000000700068c82 */ /* 0x000fe40008000000 */
[----:B----4-:R-:W-:Y:S02]  /*6050*/  @!UP0 USHF.R.U32.HI UR6, URZ, UR10, UR6 ;  /* 0x0000000aff068299 */ /* 0x010fe40008011606 */
[----:B------:R-:W-:Y:S02]  /*6060*/  @!UP0 USEL UR7, UR38, UR4, !UP2 ;  /* 0x0000000426078287 */ /* 0x000fe4000d000000 */
[----:B------:R-:W-:Y:S04]  /*6070*/  @!UP0 USEL UR6, UR37, UR6, !UP1 ;  /* 0x0000000625068287 */ /* 0x000fe8000c800000 */
[----:B------:R-:W-:Y:S02]  /*6080*/  @!UP0 UIADD3 UR4, UPT, UPT, -UR7, UR6, URZ ;  /* 0x0000000607048290 */ /* 0x000fe4000fffe1ff */
[----:B------:R-:W-:Y:S02]  /*6090*/  @!UP0 UIADD3 UR6, UPT, UPT, UR7, -UR6, URZ ;  /* 0x8000000607068290 */ /* 0x000fe4000fffe0ff */
[----:B------:R-:W-:Y:S02]  /*60a0*/  @!UP0 UIMAD UR38, UR4, UR5, UR38 ;  /* 0x00000005042682a4 */ /* 0x000fe4000f8e0226 */
[----:B------:R-:W-:Y:S01]  /*60b0*/  @!UP0 UIMAD UR37, UR6, UR14, UR37 ;  /* 0x0000000e062582a4 */ /* 0x000fe2000f8e0225 */
[----:B------:R-:W-:Y:S11]  /*60c0*/  @!P0 BRA `(.L_x_103) ;  /* 0x00000000007c8947 */ /* 0x000ff60003800000 */
[----:B------:R-:W2:Y:S01]  /*60d0*/  LDCU.64 UR8, c[0x4][0x80] ;  /* 0x01001000ff0877ac */ /* 0x000ea20008000a00 */
[----:B------:R-:W-:Y:S01]  /*60e0*/  MOV R2, 0x0 ;  /* 0x0000000000027802 */ /* 0x000fe20000000f00 */
[----:B------:R-:W-:Y:S02]  /*60f0*/  HFMA2 R12, -RZ, RZ, 0, 5.9604644775390625e-08 ;  /* 0x00000001ff0c7431 */ /* 0x000fe400000001ff */
[----:B------:R-:W-:Y:S01]  /*6100*/  IMAD.MOV.U32 R8, RZ, RZ, 0x70 ;  /* 0x00000070ff087424 */ /* 0x000fe200078e00ff */
[----:B------:R3:W4:Y:S01]  /*6110*/  LDC.64 R14, c[0x4][R2] ;  /* 0x01000000020e7b82 */ /* 0x0007220000000a00 */
[----:B------:R-:W1:Y:S01]  /*6120*/  LDCU.64 UR6, c[0x4][0x88] ;  /* 0x01001100ff0677ac */ /* 0x000e620008000a00 */
[----:B------:R-:W-:Y:S01]  /*6130*/  IMAD.MOV.U32 R13, RZ, RZ, RZ ;  /* 0x000000ffff0d7224 */ /* 0x000fe200078e00ff */
[----:B------:R-:W1:Y:S01]  /*6140*/  LDCU.64 UR4, c[0x4][0x8] ;  /* 0x01000100ff0477ac */ /* 0x000e620008000a00 */
[----:B--2---:R-:W-:Y:S01]  /*6150*/  MOV R5, UR9 ;  /* 0x0000000900057c02 */ /* 0x004fe20008000f00 */
[----:B------:R-:W-:Y:S01]  /*6160*/  IMAD.U32 R4, RZ, RZ, UR8 ;  /* 0x00000008ff047e24 */ /* 0x000fe2000f8e00ff */
[----:B-1----:R-:W-:Y:S01]  /*6170*/  MOV R7, UR7 ;  /* 0x0000000700077c02 */ /* 0x002fe20008000f00 */
[----:B------:R-:W-:Y:S01]  /*6180*/  IMAD.U32 R6, RZ, RZ, UR6 ;  /* 0x00000006ff067e24 */ /* 0x000fe2000f8e00ff */
[----:B------:R-:W-:Y:S01]  /*6190*/  MOV R11, UR5 ;  /* 0x00000005000b7c02 */ /* 0x000fe20008000f00 */
[----:B------:R-:W-:Y:S02]  /*61a0*/  IMAD.U32 R10, RZ, RZ, UR4 ;  /* 0x00000004ff0a7e24 */ /* 0x000fe4000f8e00ff */
[----:B------:R-:W-:Y:S07]  /*61b0*/  LEPC R20, `(.L_x_104) ;  /* 0x000000001014794e */ /* 0x000fee0000000000 */
[----:B---345:R-:W-:Y:S05]  /*61c0*/  CALL.ABS.NOINC R14 ;  /* 0x000000000e007343 */ /* 0x038fea0003c00000 */
.L_x_104:
[----:B------:R-:W1:Y:S01]  /*61d0*/  LDCU.64 UR8, c[0x4][0x80] ;  /* 0x01001000ff0877ac */ /* 0x000e620008000a00 */
[----:B------:R-:W2:Y:S01]  /*61e0*/  LDC.64 R2, c[0x4][R2] ;  /* 0x0100000002027b82 */ /* 0x000ea20000000a00 */
[----:B------:R-:W-:Y:S02]  /*61f0*/  HFMA2 R12, -RZ, RZ, 0, 5.9604644775390625e-08 ;  /* 0x00000001ff0c7431 */ /* 0x000fe400000001ff */
[----:B------:R-:W-:Y:S02]  /*6200*/  IMAD.MOV.U32 R8, RZ, RZ, 0x70 ;  /* 0x00000070ff087424 */ /* 0x000fe400078e00ff */
[----:B------:R-:W-:Y:S01]  /*6210*/  IMAD.MOV.U32 R13, RZ, RZ, RZ ;  /* 0x000000ffff0d7224 */ /* 0x000fe200078e00ff */
[----:B------:R-:W3:Y:S01]  /*6220*/  LDCU.64 UR6, c[0x4][0x88] ;  /* 0x01001100ff0677ac */ /* 0x000ee20008000a00 */
[----:B------:R-:W4:Y:S01]  /*6230*/  LDCU.64 UR4, c[0x4][0x8] ;  /* 0x01000100ff0477ac */ /* 0x000f220008000a00 */
[----:B-1----:R-:W-:Y:S02]  /*6240*/  MOV R4, UR8 ;  /* 0x0000000800047c02 */ /* 0x002fe40008000f00 */
[----:B------:R-:W-:Y:S02]  /*6250*/  MOV R5, UR9 ;  /* 0x0000000900057c02 */ /* 0x000fe40008000f00 */
[----:B---3--:R-:W-:Y:S01]  /*6260*/  MOV R7, UR7 ;  /* 0x0000000700077c02 */ /* 0x008fe20008000f00 */
[----:B------:R-:W-:Y:S01]  /*6270*/  IMAD.U32 R6, RZ, RZ, UR6 ;  /* 0x00000006ff067e24 */ /* 0x000fe2000f8e00ff */
[----:B----4-:R-:W-:Y:S01]  /*6280*/  MOV R11, UR5 ;  /* 0x00000005000b7c02 */ /* 0x010fe20008000f00 */
[----:B------:R-:W-:Y:S02]  /*6290*/  IMAD.U32 R10, RZ, RZ, UR4 ;  /* 0x00000004ff0a7e24 */ /* 0x000fe4000f8e00ff */
[----:B------:R-:W-:Y:S07]  /*62a0*/  LEPC R20, `(.L_x_103) ;  /* 0x000000001014794e */ /* 0x000fee0000000000 */
[----:B--2---:R-:W-:Y:S05]  /*62b0*/  CALL.ABS.NOINC R2 ;  /* 0x0000000002007343 */ /* 0x004fea0003c00000 */
.L_x_103:
[----:B------:R-:W-:Y:S05]  /*62c0*/  BSYNC.RECONVERGENT B6 ;  /* 0x0000000000067941 */ /* 0x000fea0003800200 */
.L_x_102:
[----:B------:R-:W-:Y:S02]  /*62d0*/  R2UR UR6, R51 ;  /* 0x00000000330672ca */ /* 0x000fe400000e0000 */
[----:B------:R-:W-:Y:S02]  /*62e0*/  R2UR UR5, R49 ;  /* 0x00000000310572ca */ /* 0x000fe400000e0000 */
[----:B------:R-:W-:Y:S02]  /*62f0*/  R2UR UR4, R48 ;  /* 0x00000000300472ca */ /* 0x000fe400000e0000 */
[----:B------:R-:W-:Y:S02]  /*6300*/  ISETP.NE.U32.AND P4, PT, R42, RZ, PT ;  /* 0x000000ff2a00720c */ /* 0x000fe40003f85070 */
[----:B------:R-:W-:Y:S02]  /*6310*/  ISETP.NE.U32.AND P2, PT, RZ, UR54, PT ;  /* 0x00000036ff007c0c */ /* 0x000fe4000bf45070 */
[----:B------:R-:W-:Y:S02]  /*6320*/  ISETP.NE.AND.EX P4, PT, R43, RZ, PT, P4 ;  /* 0x000000ff2b00720c */ /* 0x000fe40003f85340 */
[----:B------:R-:W-:Y:S01]  /*6330*/  ISETP.NE.AND.EX P2, PT, RZ, UR55, PT, P2 ;  /* 0x00000037ff007c0c */ /* 0x000fe2000bf45320 */
[----:B------:R-:W-:Y:S02]  /*6340*/  UISETP.NE.AND UP2, UPT, UR6, URZ, UPT ;  /* 0x000000ff0600728c */ /* 0x000fe4000bf45270 */
[----:B------:R-:W-:Y:S04]  /*6350*/  UISETP.NE.U32.AND UP0, UPT, UR5, URZ, UPT ;  /* 0x000000ff0500728c */ /* 0x000fe8000bf05070 */
[----:B------:R-:W-:Y:S01]  /*6360*/  UISETP.NE.AND.EX UP1, UPT, UR4, URZ, UPT, UP0 ;  /* 0x000000ff0400728c */ /* 0x000fe2000bf25300 */
[----:B------:R-:W-:Y:S01]  /*6370*/  PLOP3.LUT P1, PT, PT, PT, UP2, 0x80, 0x8 ;  /* 0x000000000008781c */ /* 0x000fe20003f2f028 */
[----:B------:R-:W-:Y:S03]  /*6380*/  UPLOP3.LUT UP0, UPT, UPT, UPT, UPT, 0x40, 0x4 ;  /* 0x000000000004789c */ /* 0x000fe60003f0e870 */
[----:B------:R-:W-:Y:S06]  /*6390*/  @UP2 UPLOP3.LUT UP0, UPT, UPT, UPT, UP1, 0x80, 0x8 ;  /* 0x000000000008289c */ /* 0x000fec0003f0f010 */
[----:B------:R-:W-:Y:S01]  /*63a0*/  PLOP3.LUT P0, PT, PT, PT, UP0, 0x80, 0x8 ;  /* 0x000000000008781c */ /* 0x000fe20003f0f008 */
[----:B------:R-:W-:Y:S01]  /*63b0*/  @!UPT UIADD3 URZ, UPT, UPT, URZ, URZ, URZ ;  /* 0x000000fffffff290 */ /* 0x000fe2000fffe0ff */
[----:B------:R-:W-:Y:S11]  /*63c0*/  BRA.U !UP1, `(.L_x_105) ;  /* 0x0000000109407547 */ /* 0x000ff6000b800000 */
[----:B------:R-:W-:Y:S01]  /*63d0*/  UISETP.NE.U32.AND UP0, UPT, UR54, URZ, UPT ;  /* 0x000000ff3600728c */ /* 0x000fe2000bf05070 */
[----:B------:R-:W-:Y:S01]  /*63e0*/  R2UR UR6, R49 ;  /* 0x00000000310672ca */ /* 0x000fe200000e0000 */
[----:B------:R-:W2:Y:S01]  /*63f0*/  LDCU.64 UR8, c[0x0][0x358] ;  /* 0x00006b00ff0877ac */ /* 0x000ea20008000a00 */
[----:B------:R-:W-:Y:S02]  /*6400*/  HFMA2 R46, -RZ, RZ, 0, 5.9604644775390625e-08 ;  /* 0x00000001ff2e7431 */ /* 0x000fe400000001ff */
[----:B-1----:R-:W-:Y:S01]  /*6410*/  IMAD.MOV.U32 R0, RZ, RZ, 0x1 ;  /* 0x00000001ff007424 */ /* 0x002fe200078e00ff */
[----:B------:R-:W-:Y:S06]  /*6420*/  UISETP.NE.AND.EX UP0, UPT, UR55, URZ, UPT, UP0 ;  /* 0x000000ff3700728c */ /* 0x000fec000bf05300 */
[----:B------:R-:W-:Y:S05]  /*6430*/  PLOP3.LUT P3, PT, PT, PT, UP0, 0x80, 0x8 ;  /* 0x000000000008781c */ /* 0x000fea0003f6f008 */
[----:B------:R-:W1:Y:S01]  /*6440*/  @UP0 LDCU.64 UR4, c[0x0][0x888] ;  /* 0x00011100ff0407ac */ /* 0x000e620008000a00 */
[----:B------:R-:W-:Y:S07]  /*6450*/  @UP0 UIMAD UR6, UR36, UR6, URZ ;  /* 0x00000006240602a4 */ /* 0x000fee000f8e02ff */
[----:B------:R-:W-:Y:S01]  /*6460*/  @!P3 PRMT R46, R0, 0x7610, R46 ;  /* 0x00007610002eb816 */ /* 0x000fe2000000002e */
[----:B-1----:R-:W-:Y:S06]  /*6470*/  @UP0 UIMAD.WIDE UR4, UR6, 0x4, UR4 ;  /* 0x00000004060408a5 */ /* 0x002fec000f8e0204 */
[----:B------:R-:W-:Y:S02]  /*6480*/  IMAD.U32 R2, RZ, RZ, UR4 ;  /* 0x00000004ff027e24 */ /* 0x000fe4000f8e00ff */
[----:B------:R-:W-:Y:S03]  /*6490*/  IMAD.U32 R3, RZ, RZ, UR5 ;  /* 0x00000005ff037e24 */ /* 0x000fe6000f8e00ff */
[----:B------:R-:W1:Y:S02]  /*64a0*/  @!UP0 LDCU UR4, c[0x0][0x880] ;  /* 0x00011000ff0487ac */ /* 0x000e640008000800 */
[----:B--2--5:R2:W5:Y:S02]  /*64b0*/  @P3 LDG.E R27, desc[UR8][R2.64] ;  /* 0x00000008021b3981 */ /* 0x024564000c1e1900 */
[----:B-12---:R-:W-:Y:S02]  /*64c0*/  @!P3 MOV R27, UR4 ;  /* 0x00000004001bbc02 */ /* 0x006fe40008000f00 */
.L_x_105:
[----:B------:R-:W-:Y:S05]  /*64d0*/  @!P4 BRA `(.L_x_106) ;  /* 0x000000000024c947 */ /* 0x000fea0003800000 */
[----:B------:R-:W-:Y:S01]  /*64e0*/  ISETP.NE.U32.AND P3, PT, R40, RZ, PT ;  /* 0x000000ff2800720c */ /* 0x000fe20003f65070 */
[----:B------:R-:W2:Y:S03]  /*64f0*/  LDCU.64 UR4, c[0x0][0x358] ;  /* 0x00006b00ff0477ac */ /* 0x000ea60008000a00 */
[----:B------:R-:W-:Y:S11]  /*6500*/  ISETP.NE.AND.EX P3, PT, R41, RZ, PT, P3 ;  /* 0x000000ff2900720c */ /* 0x000ff60003f65330 */
[----:B------:R-:W-:Y:S02]  /*6510*/  @!UPT UIADD3 URZ, UPT, UPT, URZ, URZ, URZ ;  /* 0x000000fffffff290 */ /* 0x000fe4000fffe0ff */
[----:B------:R-:W3:Y:S01]  /*6520*/  @P3 LDC.64 R2, c[0x0][0x8a8] ;  /* 0x00022a00ff023b82 */ /* 0x000ee20000000a00 */
[----:B-1----:R-:W-:Y:S04]  /*6530*/  @P3 IMAD R0, R42, UR36, RZ ;  /* 0x000000242a003c24 */ /* 0x002fe8000f8e02ff */
[----:B---3--:R-:W-:Y:S05]  /*6540*/  @P3 IMAD.WIDE R2, R0, 0x4, R2 ;  /* 0x0000000400023825 */ /* 0x008fea00078e0202 */
[----:B--2--5:R2:W5:Y:S02]  /*6550*/  @P3 LDG.E R24, desc[UR4][R2.64] ;  /* 0x0000000402183981 */ /* 0x024564000c1e1900 */
[----:B--2---:R-:W3:Y:S02]  /*6560*/  @!P3 LDC R24, c[0x0][0x8a0] ;  /* 0x00022800ff18bb82 */ /* 0x004ee40000000800 */
.L_x_106:
[----:B-----5:R-:W-:Y:S01]  /*6570*/  FSETP.NEU.AND P3, PT, R27, RZ, PT ;  /* 0x000000ff1b00720b */ /* 0x020fe20003f6d000 */
[----:B------:R-:W-:Y:S01]  /*6580*/  IMAD.SHL.U32 R56, R44, 0x2, RZ ;  /* 0x000000022c387824 */ /* 0x000fe200078e00ff */
[----:B------:R-:W-:Y:S01]  /*6590*/  SEL R3, RZ, 0xffffffff, P2 ;  /* 0xffffffffff037807 */ /* 0x000fe20001000000 */
[----:B------:R-:W-:Y:S01]  /*65a0*/  BSSY B1, `(.L_x_107) ;  /* 0x0000034000017945 */ /* 0x000fe20003800000 */
[----:B------:R-:W-:Y:S01]  /*65b0*/  @P1 LOP3.LUT P2, RZ, R46, 0xff, RZ, 0xc0, !PT ;  /* 0x000000ff2eff1812 */ /* 0x000fe2000784c0ff */
[----:B------:R-:W-:Y:S01]  /*65c0*/  IMAD.MOV.U32 R63, RZ, RZ, 0x1 ;  /* 0x00000001ff3f7424 */ /* 0x000fe200078e00ff */
[----:B-1----:R-:W-:Y:S01]  /*65d0*/  @P1 SEL R0, RZ, 0xffffffff, P3 ;  /* 0xffffffffff001807 */ /* 0x002fe20001800000 */
[C---:B------:R-:W-:Y:S01]  /*65e0*/  IMAD R25, R22.reuse, 0x40, R23 ;  /* 0x0000004016197824 */ /* 0x040fe200078e0217 */
[----:B------:R-:W-:Y:S01]  /*65f0*/  LOP3.LUT R59, R59, 0x1, RZ, 0x3c, !PT ;  /* 0x000000013b3b7812 */ /* 0x000fe200078e3cff */
[----:B------:R-:W-:Y:S01]  /*6600*/  IMAD.MOV.U32 R26, RZ, RZ, RZ ;  /* 0x000000ffff1a7224 */ /* 0x000fe200078e00ff */
[C---:B------:R-:W-:Y:S02]  /*6610*/  @P0 SEL R0, R3.reuse, R0, !P2 ;  /* 0x0000000003000207 */ /* 0x040fe40005000000 */
[----:B------:R-:W-:Y:S02]  /*6620*/  CS2R R38, SRZ ;  /* 0x0000000000267805 */ /* 0x000fe4000001ff00 */
[----:B------:R-:W-:Y:S02]  /*6630*/  LEA R53, R22, UR43, 0x3 ;  /* 0x0000002b16357c11 */ /* 0x000fe4000f8e18ff */
[----:B------:R-:W-:Y:S02]  /*6640*/  CS2R R36, SRZ ;  /* 0x0000000000247805 */ /* 0x000fe4000001ff00 */
[----:B------:R-:W-:Y:S02]  /*6650*/  @P1 LOP3.LUT R0, R0, 0x1, RZ, 0xc0, !PT ;  /* 0x0000000100001812 */ /* 0x000fe400078ec0ff */
[----:B------:R-:W-:Y:S02]  /*6660*/  CS2R R30, SRZ ;  /* 0x00000000001e7805 */ /* 0x000fe4000001ff00 */
[----:B------:R-:W-:Y:S02]  /*6670*/  PLOP3.LUT P2, PT, PT, PT, UP1, 0x80, 0x8 ;  /* 0x000000000008781c */ /* 0x000fe40003f4f018 */
[----:B------:R-:W-:Y:S02]  /*6680*/  CS2R R28, SRZ ;  /* 0x00000000001c7805 */ /* 0x000fe4000001ff00 */
[----:B------:R-:W-:Y:S01]  /*6690*/  ISETP.NE.U32.OR P6, PT, R0, 0x1, !P1 ;  /* 0x000000010000780c */ /* 0x000fe20004fc5470 */
[----:B------:R-:W-:Y:S01]  /*66a0*/  VIADD R62, R56, UR43 ;  /* 0x0000002b383e7c36 */ /* 0x000fe20008000000 */
[----:B------:R-:W-:Y:S02]  /*66b0*/  LOP3.LUT P4, R54, R46, 0xff, RZ, 0xc0, !PT ;  /* 0x000000ff2e367812 */ /* 0x000fe4000788c0ff */
[----:B------:R-:W-:Y:S02]  /*66c0*/  SEL R2, RZ, 0xffffffff, P3 ;  /* 0xffffffffff027807 */ /* 0x000fe40001800000 */
[----:B------:R-:W-:Y:S03]  /*66d0*/  P2R R61, PR, RZ, 0x40 ;  /* 0x00000040ff3d7803 */ /* 0x000fe60000000000 */
[----:B------:R-:W-:Y:S04]  /*66e0*/  @P2 SEL R2, R3, R2, !P4 ;  /* 0x0000000203022207 */ /* 0x000fe80006000000 */
[----:B------:R-:W-:Y:S02]  /*66f0*/  @P6 SHF.L.U32 R0, R59, 0x1f, RZ ;  /* 0x0000001f3b006819 */ /* 0x000fe400000006ff */
[----:B------:R-:W-:Y:S02]  /*6700*/  LOP3.LUT R2, R2, 0x1, RZ, 0xc0, !PT ;  /* 0x0000000102027812 */ /* 0x000fe400078ec0ff */
[----:B------:R1:W2:Y:S02]  /*6710*/  @P6 SYNCS.PHASECHK.TRANS64.TRYWAIT P1, [UR43+0x30], R0 ;  /* 0x00003000ff0065a7 */ /* 0x0002a4000802112b */
[----:B------:R-:W-:Y:S04]  /*6720*/  ISETP.NE.U32.AND P5, PT, R2, 0x1, PT ;  /* 0x000000010200780c */ /* 0x000fe80003fa5070 */
[----:B------:R-:W-:Y:S02]  /*6730*/  P2R R64, PR, RZ, 0x20 ;  /* 0x00000020ff407803 */ /* 0x000fe40000000000 */
[----:B-1----:R-:W-:Y:S04]  /*6740*/  SHF.L.U32 R0, R58, 0x1f, RZ ;  /* 0x0000001f3a007819 */ /* 0x002fe800000006ff */
[----:B------:R1:W4:Y:S01]  /*6750*/  SYNCS.PHASECHK.TRANS64.TRYWAIT P0, [R53+URZ+0xa0], R0 ;  /* 0x0000a000350075a7 */ /* 0x00032200080011ff */
[----:B--2---:R-:W-:Y:S01]  /*6760*/  @P6 SEL R63, RZ, 0x1, !P1 ;  /* 0x00000001ff3f6807 */ /* 0x004fe20004800000 */
[----:B-1----:R-:W-:Y:S06]  /*6770*/  @!P6 BRA `(.L_x_108) ;  /* 0x000000000058e947 */ /* 0x002fec0003800000 */
[C---:B------:R-:W-:Y:S01]  /*6780*/  VIADD R2, R62.reuse, 0x200 ;  /* 0x000002003e027836 */ /* 0x040fe20000000000 */
[----:B------:R-:W-:Y:S01]  /*6790*/  LOP3.LUT P6, RZ, R45, 0x40, RZ, 0xc0, !PT ;  /* 0x000000402dff7812 */ /* 0x000fe200078cc0ff */
[----:B------:R-:W-:Y:S01]  /*67a0*/  BSSY B0, `(.L_x_109) ;  /* 0x000000e000007945 */ /* 0x000fe20003800000 */
[----:B------:R-:W-:Y:S01]  /*67b0*/  ISETP.NE.AND P2, PT, R63, RZ, PT ;  /* 0x000000ff3f00720c */ /* 0x000fe20003f45270 */
[----:B------:R-:W-:Y:S01]  /*67c0*/  @P5 VIADD R4, R62, 0x210 ;  /* 0x000002103e045836 */ /* 0x000fe20000000000 */
[----:B------:R-:W-:Y:S01]  /*67d0*/  PLOP3.LUT P1, PT, PT, PT, PT, 0x8, 0x80 ;  /* 0x000000000080781c */ /* 0x000fe20003f2e170 */
[----:B------:R-:W-:Y:S01]  /*67e0*/  IMAD.MOV.U32 R39, RZ, RZ, RZ ;  /* 0x000000ffff277224 */ /* 0x000fe200078e00ff */
[----:B------:R-:W-:Y:S02]  /*67f0*/  @P5 PLOP3.LUT P1, PT, P6, PT, PT, 0x80, 0x8 ;  /* 0x000000000008581c */ /* 0x000fe4000372f070 */
[----:B------:R-:W-:Y:S02]  /*6800*/  CS2R R36, SRZ ;  /* 0x0000000000247805 */ /* 0x000fe4000001ff00 */
[----:B------:R-:W-:Y:S02]  /*6810*/  CS2R R30, SRZ ;  /* 0x00000000001e7805 */ /* 0x000fe4000001ff00 */
[----:B------:R-:W-:Y:S07]  /*6820*/  CS2R R28, SRZ ;  /* 0x00000000001c7805 */ /* 0x000fee000001ff00 */
[----:B------:R-:W-:Y:S01]  /*6830*/  @P1 VIADD R4, R2, 0xfffffff0 ;  /* 0xfffffff002041836 */ /* 0x000fe20000000000 */
[----:B------:R-:W-:Y:S06]  /*6840*/  @P2 BRA `(.L_x_110) ;  /* 0x00000000000c2947 */ /* 0x000fec0003800000 */
[----:B------:R-:W-:Y:S04]  /*6850*/  SHF.L.U32 R3, R59, 0x1f, RZ ;  /* 0x0000001f3b037819 */ /* 0x000fe800000006ff */
[----:B------:R-:W1:Y:S02]  /*6860*/  SYNCS.PHASECHK.TRANS64.TRYWAIT P1, [UR43+0x30], R3 ;  /* 0x00003003ff0075a7 */ /* 0x000e64000802112b */
[----:B-1----:R-:W-:Y:S05]  /*6870*/  @!P1 BRA `(.L_x_111) ;  /* 0x0000003000349947 */ /* 0x002fea0003800000 */
.L_x_110:
[----:B------:R-:W-:Y:S05]  /*6880*/  BSYNC B0 ;  /* 0x0000000000007941 */ /* 0x000fea0003800000 */
.L_x_109:
[----:B------:R-:W-:Y:S01]  /*6890*/  ISETP.NE.AND P1, PT, R64, RZ, PT ;  /* 0x000000ff4000720c */ /* 0x000fe20003f25270 */
[----:B------:R-:W-:Y:S11]  /*68a0*/  HFMA2 R26, -RZ, RZ, 0, 5.9604644775390625e-08 ;  /* 0x00000001ff1a7431 */ /* 0x000ff600000001ff */
[----:B------:R-:W-:Y:S01]  /*68b0*/  @!UPT UIADD3 URZ, UPT, UPT, URZ, URZ, URZ ;  /* 0x000000fffffff290 */ /* 0x000fe2000fffe0ff */
[----:B------:R2:W1:Y:S04]  /*68c0*/  @P1 LDS.128 R36, [R4] ;  /* 0x0000000004241984 */ /* 0x0004680000000c00 */
[----:B------:R2:W1:Y:S02]  /*68d0*/  @P1 LDS.128 R28, [R56+UR43+0x200] ;  /* 0x0002002b381c1984 */ /* 0x0004640008000c00 */
.L_x_108:
[----:B------:R-:W-:Y:S05]  /*68e0*/  BSYNC B1 ;  /* 0x0000000000017941 */ /* 0x000fea0003800000 */
.L_x_107:
[----:B-1----:R-:W-:Y:S04]  /*68f0*/  SHF.R.U32.HI R2, RZ, 0x15, R25 ;  /* 0x00000015ff027819 */ /* 0x002fe80000011619 */
[----:B------:R-:W-:Y:S01]  /*6900*/  LOP3.LUT P1, RZ, R2, 0x3, R47, 0x48, !PT ;  /* 0x0000000302ff7812 */ /* 0x000fe2000782482f */
[----:B------:R-:W-:Y:S01]  /*6910*/  @!UPT UIADD3 URZ, UPT, UPT, URZ, URZ, URZ ;  /* 0x000000fffffff290 */ /* 0x000fe2000fffe0ff */
[----:B----4-:R-:W-:Y:S11]  /*6920*/  @P0 BRA `(.L_x_112) ;  /* 0x0000000000080947 */ /* 0x010ff60003800000 */
[----:B------:R-:W1:Y:S02]  /*6930*/  SYNCS.PHASECHK.TRANS64.TRYWAIT P0, [R53+URZ+0xa0], R0 ;  /* 0x0000a000350075a7 */ /* 0x000e6400080011ff */
[----:B-1----:R-:W-:Y:S05]  /*6940*/  @!P0 BRA `(.L_x_113) ;  /* 0x0000003000188947 */ /* 0x002fea0003800000 */
.L_x_112:
[----:B------:R-:W-:Y:S05]  /*6950*/  @!P1 BRA `(.L_x_114) ;  /* 0x0000000000409947 */ /* 0x000fea0003800000 */
[----:B------:R-:W4:Y:S01]  /*6960*/  LDCU.64 UR8, c[0x4][0x70] ;  /* 0x01000e00ff0877ac */ /* 0x000f220008000a00 */
[----:B------:R-:W-:Y:S01]  /*6970*/  MOV R3, 0x0 ;  /* 0x0000000000037802 */ /* 0x000fe20000000f00 */
[----:B------:R-:W-:Y:S02]  /*6980*/  HFMA2 R12, -RZ, RZ, 0, 5.9604644775390625e-08 ;  /* 0x00000001ff0c7431 */ /* 0x000fe400000001ff */
[----:B------:R-:W-:Y:S02]  /*6990*/  IMAD.MOV.U32 R8, RZ, RZ, 0x192 ;  /* 0x00000192ff087424 */ /* 0x000fe400078e00ff */
[----:B------:R-:W-:Y:S01]  /*69a0*/  IMAD.MOV.U32 R13, RZ, RZ, RZ ;  /* 0x000000ffff0d7224 */ /* 0x000fe200078e00ff */
[----:B------:R-:W5:Y:S01]  /*69b0*/  LDCU.64 UR6, c[0x4][0x78] ;  /* 0x01000f00ff0677ac */ /* 0x000f620008000a00 */
[----:B------:R-:W1:Y:S01]  /*69c0*/  LDC.64 R2, c[0x4][R3] ;  /* 0x0100000003027b82 */ /* 0x000e620000000a00 */
[----:B------:R-:W3:Y:S01]  /*69d0*/  LDCU.64 UR4, c[0x4][0x10] ;  /* 0x01000200ff0477ac */ /* 0x000ee20008000a00 */
[----:B----4-:R-:W-:Y:S01]  /*69e0*/  MOV R5, UR9 ;  /* 0x0000000900057c02 */ /* 0x010fe20008000f00 */
[----:B--2---:R-:W-:Y:S01]  /*69f0*/  IMAD.U32 R4, RZ, RZ, UR8 ;  /* 0x00000008ff047e24 */ /* 0x004fe2000f8e00ff */
[----:B-----5:R-:W-:Y:S01]  /*6a00*/  MOV R7, UR7 ;  /* 0x0000000700077c02 */ /* 0x020fe20008000f00 */
[----:B------:R-:W-:Y:S01]  /*6a10*/  IMAD.U32 R6, RZ, RZ, UR6 ;  /* 0x00000006ff067e24 */ /* 0x000fe2000f8e00ff */
[----:B---3--:R-:W-:Y:S01]  /*6a20*/  MOV R11, UR5 ;  /* 0x00000005000b7c02 */ /* 0x008fe20008000f00 */
[----:B------:R-:W-:Y:S02]  /*6a30*/  IMAD.U32 R10, RZ, RZ, UR4 ;  /* 0x00000004ff0a7e24 */ /* 0x000fe4000f8e00ff */
[----:B------:R-:W-:Y:S07]  /*6a40*/  LEPC R20, `(.L_x_114) ;  /* 0x000000001014794e */ /* 0x000fee0000000000 */
[----:B-1----:R-:W-:Y:S05]  /*6a50*/  CALL.ABS.NOINC R2 ;  /* 0x0000000002007343 */ /* 0x002fea0003c00000 */
.L_x_114:
[----:B------:R-:W-:Y:S05]  /*6a60*/  WARPSYNC.ALL ;  /* 0x0000000000007948 */ /* 0x000fea0003800000 */
[----:B------:R-:W-:Y:S01]  /*6a70*/  R2UR UR4, R25 ;  /* 0x00000000190472ca */ /* 0x000fe200000e0000 */
[--C-:B------:R-:W-:Y:S01]  /*6a80*/  HADD2.F32 R3, -RZ, R28.reuse.H0_H0 ;  /* 0x2000001cff037230 */ /* 0x100fe20000004100 */
[----:B------:R-:W-:Y:S01]  /*6a90*/  MOV R65, 0x10 ;  /* 0x0000001000417802 */ /* 0x000fe20000000f00 */
[--C-:B------:R-:W-:Y:S01]  /*6aa0*/  HADD2.F32 R20, -RZ, R29.reuse.H0_H0 ;  /* 0x2000001dff147230 */ /* 0x100fe20000004100 */
[----:B------:R-:W-:Y:S01]  /*6ab0*/  LOP3.LUT P6, RZ, R45, 0x40, RZ, 0xc0, !PT ;  /* 0x000000402dff7812 */ /* 0x000fe200078cc0ff */
[----:B------:R-:W-:Y:S01]  /*6ac0*/  HADD2.F32 R21, -RZ, R29.H1_H1 ;  /* 0x3000001dff157230 */ /* 0x000fe20000004100 */
[----:B------:R-:W-:Y:S01]  /*6ad0*/  ISETP.NE.AND P0, PT, R60, RZ, PT ;  /* 0x000000ff3c00720c */ /* 0x000fe20003f05270 */
[----:B------:R-:W-:Y:S01]  /*6ae0*/  BSSY.RECONVERGENT B0, `(.L_x_115) ;  /* 0x0000052000007945 */ /* 0x000fe20003800200 */
[----:B------:R-:W-:Y:S04]  /*6af0*/  SEL R65, R65, 0xfffffff0, !P6 ;  /* 0xfffffff041417807 */ /* 0x000fe80007000000 */
[----:B------:R-:W-:Y:S01]  /*6b00*/  IADD3 R62, PT, PT, R62, R65, RZ ;  /* 0x000000413e3e7210 */ /* 0x000fe20007ffe0ff */
[----:B--2---:R-:W1:Y:S02]  /*6b10*/  LDTM.x16 R4, tmem[UR4] ;  /* 0x00000004000479ee */ /* 0x004e640008240000 */
[C---:B-1-3--:R-:W-:Y:S01]  /*6b20*/  FMUL R0, R24.reuse, R4 ;  /* 0x0000000418007220 */ /* 0x04afe20000400000 */
[----:B------:R-:W-:Y:S02]  /*6b30*/  HADD2.F32 R4, -RZ, R28.H1_H1 ;  /* 0x3000001cff047230 */ /* 0x000fe40000004100 */
[C---:B------:R-:W-:Y:S01]  /*6b40*/  FMUL R2, R24.reuse, R5 ;  /* 0x0000000518027220 */ /* 0x040fe20000400000 */
[C---:B------:R-:W-:Y:S01]  /*6b50*/  FMUL R7, R24.reuse, R7 ;  /* 0x0000000718077220 */ /* 0x040fe20000400000 */
[C---:B------:R-:W-:Y:S01]  /*6b60*/  FFMA R0, R27.reuse, R3, R0 ;  /* 0x000000031b007223 */ /* 0x040fe20000000000 */
[C---:B------:R-:W-:Y:S01]  /*6b70*/  FMUL R3, R24.reuse, R6 ;  /* 0x0000000618037220 */ /* 0x040fe20000400000 */
[C---:B------:R-:W-:Y:S01]  /*6b80*/  FFMA R2, R27.reuse, R4, R2 ;  /* 0x000000041b027223 */ /* 0x040fe20000000002 */
[C---:B------:R-:W-:Y:S01]  /*6b90*/  FMUL R4, R24.reuse, R8 ;  /* 0x0000000818047220 */ /* 0x040fe20000400000 */
[C---:B------:R-:W-:Y:S01]  /*6ba0*/  FMUL R8, R24.reuse, R12 ;  /* 0x0000000c18087220 */ /* 0x040fe20000400000 */
[----:B------:R-:W-:Y:S01]  /*6bb0*/  FMUL R12, R24, R16 ;  /* 0x00000010180c7220 */ /* 0x000fe20000400000 */
[--C-:B------:R-:W-:Y:S01]  /*6bc0*/  HADD2.F32 R16, -RZ, R30.reuse.H0_H0 ;  /* 0x2000001eff107230 */ /* 0x100fe20000004100 */
[----:B------:R-:W-:Y:S01]  /*6bd0*/  F2FP.F16.F32.PACK_AB R32, R2, R0 ;  /* 0x000000000220723e */ /* 0x000fe200000000ff */
[----:B------:R-:W-:Y:S02]  /*6be0*/  HADD2.F32 R0, -RZ, R30.H1_H1 ;  /* 0x3000001eff007230 */ /* 0x000fe40000004100 */
[C---:B------:R-:W-:Y:S01]  /*6bf0*/  FMUL R5, R24.reuse, R9 ;  /* 0x0000000918057220 */ /* 0x040fe20000400000 */
[C---:B------:R-:W-:Y:S01]  /*6c00*/  FFMA R3, R27.reuse, R20, R3 ;  /* 0x000000141b037223 */ /* 0x040fe20000000003 */
[C---:B------:R-:W-:Y:S01]  /*6c10*/  FFMA R7, R27.reuse, R21, R7 ;  /* 0x000000151b077223 */ /* 0x040fe20000000007 */
[--C-:B------:R-:W-:Y:S02]  /*6c20*/  HADD2.F32 R2, -RZ, R31.reuse.H0_H0 ;  /* 0x2000001fff027230 */ /* 0x100fe40000004100 */
[C---:B------:R-:W-:Y:S01]  /*6c30*/  FFMA R4, R27.reuse, R16, R4 ;  /* 0x000000101b047223 */ /* 0x040fe20000000004 */
[C---:B------:R-:W-:Y:S01]  /*6c40*/  FMUL R6, R24.reuse, R10 ;  /* 0x0000000a18067220 */ /* 0x040fe20000400000 */
[C---:B------:R-:W-:Y:S01]  /*6c50*/  FFMA R5, R27.reuse, R0, R5 ;  /* 0x000000001b057223 */ /* 0x040fe20000000005 */
[----:B------:R-:W-:Y:S02]  /*6c60*/  HADD2.F32 R16, -RZ, R31.H1_H1 ;  /* 0x3000001fff107230 */ /* 0x000fe40000004100 */
[C---:B------:R-:W-:Y:S01]  /*6c70*/  FMUL R11, R24.reuse, R11 ;  /* 0x0000000b180b7220 */ /* 0x040fe20000400000 */
[--C-:B------:R-:W-:Y:S02]  /*6c80*/  HADD2.F32 R0, -RZ, R36.reuse.H0_H0 ;  /* 0x20000024ff007230 */ /* 0x100fe40000004100 */
[----:B------:R-:W-:Y:S01]  /*6c90*/  FFMA R6, R27, R2, R6 ;  /* 0x000000021b067223 */ /* 0x000fe20000000006 */
[----:B------:R-:W-:Y:S01]  /*6ca0*/  F2FP.F16.F32.PACK_AB R33, R7, R3 ;  /* 0x000000030721723e */ /* 0x000fe200000000ff */
[----:B------:R-:W-:Y:S02]  /*6cb0*/  HADD2.F32 R2, -RZ, R36.H1_H1 ;  /* 0x30000024ff027230 */ /* 0x000fe40000004100 */
[C---:B------:R-:W-:Y:S01]  /*6cc0*/  FFMA R11, R27.reuse, R16, R11 ;  /* 0x000000101b0b7223 */ /* 0x040fe2000000000b */
[C---:B------:R-:W-:Y:S01]  /*6cd0*/  FMUL R9, R24.reuse, R13 ;  /* 0x0000000d18097220 */ /* 0x040fe20000400000 */
[--C-:B------:R-:W-:Y:S02]  /*6ce0*/  HADD2.F32 R3, -RZ, R37.reuse.H0_H0 ;  /* 0x20000025ff037230 */ /* 0x100fe40000004100 */
[C---:B------:R-:W-:Y:S01]  /*6cf0*/  FFMA R8, R27.reuse, R0, R8 ;  /* 0x000000001b087223 */ /* 0x040fe20000000008 */
[C---:B------:R-:W-:Y:S01]  /*6d00*/  FMUL R10, R24.reuse, R14 ;  /* 0x0000000e180a7220 */ /* 0x040fe20000400000 */
[----:B------:R-:W-:Y:S02]  /*6d10*/  HADD2.F32 R0, -RZ, R37.H1_H1 ;  /* 0x30000025ff007230 */ /* 0x000fe40000004100 */
[C---:B------:R-:W-:Y:S01]  /*6d20*/  FMUL R15, R24.reuse, R15 ;  /* 0x0000000f180f7220 */ /* 0x040fe20000400000 */
[C---:B------:R-:W-:Y:S01]  /*6d30*/  FFMA R9, R27.reuse, R2, R9 ;  /* 0x000000021b097223 */ /* 0x040fe20000000009 */
[----:B------:R-:W-:Y:S01]  /*6d40*/  FFMA R10, R27, R3, R10 ;  /* 0x000000031b0a7223 */ /* 0x000fe2000000000a */
[--C-:B------:R-:W-:Y:S01]  /*6d50*/  HADD2.F32 R2, -RZ, R38.reuse.H0_H0 ;  /* 0x20000026ff027230 */ /* 0x100fe20000004100 */
[----:B------:R-:W-:Y:S01]  /*6d60*/  F2FP.F16.F32.PACK_AB R34, R5, R4 ;  /* 0x000000040522723e */ /* 0x000fe200000000ff */
[----:B------:R-:W-:Y:S02]  /*6d70*/  HADD2.F32 R3, -RZ, R38.H1_H1 ;  /* 0x30000026ff037230 */ /* 0x000fe40000004100 */
[----:B------:R-:W-:Y:S01]  /*6d80*/  FFMA R15, R27, R0, R15 ;  /* 0x000000001b0f7223 */ /* 0x000fe2000000000f */
[C---:B------:R-:W-:Y:S01]  /*6d90*/  FMUL R13, R24.reuse, R17 ;  /* 0x00000011180d7220 */ /* 0x040fe20000400000 */
[--C-:B------:R-:W-:Y:S02]  /*6da0*/  HADD2.F32 R4, -RZ, R39.reuse.H0_H0 ;  /* 0x20000027ff047230 */ /* 0x100fe40000004100 */
[C---:B------:R-:W-:Y:S01]  /*6db0*/  FMUL R14, R24.reuse, R18 ;  /* 0x00000012180e7220 */ /* 0x040fe20000400000 */
[----:B------:R-:W-:Y:S02]  /*6dc0*/  HADD2.F32 R0, -RZ, R39.H1_H1 ;  /* 0x30000027ff007230 */ /* 0x000fe40000004100 */
[----:B------:R-:W-:Y:S01]  /*6dd0*/  FMUL R19, R24, R19 ;  /* 0x0000001318137220 */ /* 0x000fe20000400000 */
[----:B------:R-:W-:Y:S01]  /*6de0*/  F2FP.F16.F32.PACK_AB R35, R11, R6 ;  /* 0x000000060b23723e */ /* 0x000fe200000000ff */
[C---:B------:R-:W-:Y:S01]  /*6df0*/  FFMA R12, R27.reuse, R2, R12 ;  /* 0x000000021b0c7223 */ /* 0x040fe2000000000c */
[C---:B------:R-:W-:Y:S01]  /*6e00*/  FFMA R13, R27.reuse, R3, R13 ;  /* 0x000000031b0d7223 */ /* 0x040fe2000000000d */
[C---:B------:R-:W-:Y:S01]  /*6e10*/  FFMA R14, R27.reuse, R4, R14 ;  /* 0x000000041b0e7223 */ /* 0x040fe2000000000e */
[----:B------:R-:W-:Y:S01]  /*6e20*/  FFMA R19, R27, R0, R19 ;  /* 0x000000001b137223 */ /* 0x000fe20000000013 */
[----:B------:R1:W-:Y:S01]  /*6e30*/  STS.128 [R56+UR43+0x200], R32 ;  /* 0x0002002038007988 */ /* 0x0003e20008000c2b */
[----:B------:R-:W-:Y:S02]  /*6e40*/  F2FP.F16.F32.PACK_AB R8, R9, R8 ;  /* 0x000000080908723e */ /* 0x000fe400000000ff */
[----:B------:R-:W-:Y:S02]  /*6e50*/  F2FP.F16.F32.PACK_AB R9, R15, R10 ;  /* 0x0000000a0f09723e */ /* 0x000fe400000000ff */
[----:B------:R-:W-:Y:S02]  /*6e60*/  F2FP.F16.F32.PACK_AB R10, R13, R12 ;  /* 0x0000000c0d0a723e */ /* 0x000fe400000000ff */
[----:B------:R-:W-:Y:S05]  /*6e70*/  F2FP.F16.F32.PACK_AB R11, R19, R14 ;  /* 0x0000000e130b723e */ /* 0x000fea00000000ff */
[----:B------:R1:W-:Y:S01]  /*6e80*/  STS.128 [R62+0x200], R8 ;  /* 0x000200083e007388 */ /* 0x0003e20000000c00 */
[----:B------:R-:W-:Y:S01]  /*6e90*/  @!PT LDS RZ, [RZ] ;  /* 0x00000000fffff984 */ /* 0x000fe20000000800 */
[----:B------:R-:W-:Y:S01]  /*6ea0*/  @!PT LDS RZ, [RZ] ;  /* 0x00000000fffff984 */ /* 0x000fe20000000800 */
[----:B------:R-:W-:Y:S01]  /*6eb0*/  @!PT LDS RZ, [RZ] ;  /* 0x00000000fffff984 */ /* 0x000fe20000000800 */
[----:B------:R-:W-:Y:S01]  /*6ec0*/  @!PT LDS RZ, [RZ] ;  /* 0x00000000fffff984 */ /* 0x000fe20000000800 */
[----:B------:R2:W-:Y:S07]  /*6ed0*/  MEMBAR.ALL.CTA ;  /* 0x0000000000007992 */ /* 0x0005ee0000008000 */
[----:B--2---:R-:W2:Y:S02]  /*6ee0*/  FENCE.VIEW.ASYNC.S ;  /* 0x00000000000073c6 */ /* 0x004ea40000000000 */
[----:B--2---:R-:W-:Y:S06]  /*6ef0*/  BAR.SYNC.DEFER_BLOCKING 0x1, 0x80 ;  /* 0x0042000000007b1d */ /* 0x004fec0000010000 */
[----:B------:R-:W-:Y:S05]  /*6f00*/  @P0 BRA `(.L_x_116) ;  /* 0x00000000003c0947 */ /* 0x000fea0003800000 */
[----:B------:R-:W2:Y:S01]  /*6f10*/  LDCU.64 UR6, c[0x0][0x348] ;  /* 0x00006900ff0677ac */ /* 0x000ea20008000a00 */
[----:B------:R-:W-:Y:S01]  /*6f20*/  UIADD3 UR4, UPT, UPT, UR43, 0x200, URZ ;  /* 0x000002002b047890 */ /* 0x000fe2000fffe0ff */
[----:B------:R-:W-:Y:S01]  /*6f30*/  UMOV UR51, UR36 ;  /* 0x0000002400337c82 */ /* 0x000fe20008000000 */
[----:B------:R-:W-:Y:S02]  /*6f40*/  UIADD3 UR9, UPT, UPT, UR49, 0x40, URZ ;  /* 0x0000004031097890 */ /* 0x000fe4000fffe0ff */
[----:B------:R-:W-:Y:S02]  /*6f50*/  UIADD3 UR8, UPT, UPT, UR43, 0xa00, URZ ;  /* 0x00000a002b087890 */ /* 0x000fe4000fffe0ff */
[----:B------:R-:W-:Y:S01]  /*6f60*/  MOV R52, UR4 ;  /* 0x0000000400347c02 */ /* 0x000fe20008000f00 */
[----:B------:R-:W-:Y:S01]  /*6f70*/  UMOV UR10, UR50 ;  /* 0x00000032000a7c82 */ /* 0x000fe20008000000 */
[----:B------:R-:W-:Y:S02]  /*6f80*/  UMOV UR11, UR36 ;  /* 0x00000024000b7c82 */ /* 0x000fe40008000000 */
[----:B------:R-:W-:Y:S01]  /*6f90*/  R2UR UR48, R52 ;  /* 0x00000000343072ca */ /* 0x000fe200000e0000 */
[----:B--2---:R-:W-:Y:S04]  /*6fa0*/  UIADD3 UR4, UP0, UPT, UR6, 0x680, URZ ;  /* 0x0000068006047890 */ /* 0x004fe8000ff1e0ff */
[----:B------:R-:W-:Y:S09]  /*6fb0*/  UIADD3.X UR5, UPT, UPT, URZ, UR7, URZ, UP0, !UPT ;  /* 0x00000007ff057290 */ /* 0x000ff200087fe4ff */
[----:B------:R2:W-:Y:S01]  /*6fc0*/  UTMASTG.3D [UR48], [UR4] ;  /* 0x00000030040073b5 */ /* 0x0005e20008010000 */
[----:B------:R2:W-:Y:S01]  /*6fd0*/  UTMASTG.3D [UR8], [UR4] ;  /* 0x00000008040073b5 */ /* 0x0005e20008010000 */
[----:B------:R0:W-:Y:S01]  /*6fe0*/  UTMACMDFLUSH ;  /* 0x00000000000079b7 */ /* 0x0001e20000000000 */
[----:B--2---:R-:W-:Y:S04]  /*6ff0*/  DEPBAR.LE SB0, 0x1 ;  /* 0x000080400000791a */ /* 0x004fe80000000000 */
.L_x_116:
[----:B------:R-:W-:Y:S05]  /*7000*/  BSYNC.RECONVERGENT B0 ;  /* 0x0000000000007941 */ /* 0x000fea0003800200 */
.L_x_115:
[----:B------:R-:W-:Y:S01]  /*7010*/  BAR.SYNC.DEFER_BLOCKING 0x1, 0x80 ;  /* 0x0042000000007b1d */ /* 0x000fe20000010000 */
[----:B------:R-:W-:Y:S01]  /*7020*/  ISETP.NE.AND P1, PT, R61, RZ, PT ;  /* 0x000000ff3d00720c */ /* 0x000fe20003f25270 */
[----:B------:R-:W-:Y:S01]  /*7030*/  UISETP.NE.AND UP0, UPT, UR52, URZ, UPT ;  /* 0x000000ff3400728c */ /* 0x000fe2000bf05270 */
[----:B------:R-:W-:Y:S11]  /*7040*/  LEA R2, R26, UR43, 0x3 ;  /* 0x0000002b1a027c11 */ /* 0x000ff6000f8e18ff */
[----:B------:R-:W-:Y:S01]  /*7050*/  @P1 SHF.L.U32 R3, R59, 0x1f, RZ ;  /* 0x0000001f3b031819 */ /* 0x000fe200000006ff */
[----:B------:R-:W-:Y:S06]  /*7060*/  BRA.U !UP0, `(.L_x_117) ;  /* 0x0000000108247547 */ /* 0x000fec000b800000 */
[----:B------:R-:W-:Y:S01]  /*7070*/  IMAD.U32 R4, RZ, RZ, UR46 ;  /* 0x0000002eff047e24 */ /* 0x000fe2000f8e00ff */
[----:B------:R-:W-:Y:S01]  /*7080*/  MOV R0, UR47 ;  /* 0x0000002f00007c02 */ /* 0x000fe20008000f00 */
[----:B------:R-:W-:Y:S03]  /*7090*/  UIADD3 UR4, UPT, UPT, UR46, 0x1, URZ ;  /* 0x000000012e047890 */ /* 0x000fe6000fffe0ff */
[----:B------:R-:W-:Y:S01]  /*70a0*/  @P1 LEA R4, R4, UR43, 0x3 ;  /* 0x0000002b04041c11 */ /* 0x000fe2000f8e18ff */
[----:B------:R-:W-:Y:S04]  /*70b0*/  UISETP.NE.AND UP0, UPT, UR4, 0x4, UPT ;  /* 0x000000040400788c */ /* 0x000fe8000bf05270 */
[----:B------:R-:W-:Y:S01]  /*70c0*/  @P1 VIADD R4, R4, 0x50 ;  /* 0x0000005004041836 */ /* 0x000fe20000000000 */
[----:B------:R-:W-:Y:S04]  /*70d0*/  USEL UR46, UR4, URZ, UP0 ;  /* 0x000000ff042e7287 */ /* 0x000fe80008000000 */
[----:B------:R-:W-:Y:S04]  /*70e0*/  @P1 PRMT R0, R0, 0x654, R4 ;  /* 0x0000065400001816 */ /* 0x000fe80000000004 */
[----:B------:R2:W-:Y:S04]  /*70f0*/  @P1 SYNCS.ARRIVE.TRANS64.RED.A1T0 RZ, [R0+URZ], RZ ;  /* 0x000000ff00ff19a7 */ /* 0x0005e800081004ff */
.L_x_117:
[----:B------:R-:W3:Y:S01]  /*7100*/  @P1 SYNCS.PHASECHK.TRANS64.TRYWAIT P0, [R2+URZ+0x30], R3 ;  /* 0x00003003020015a7 */ /* 0x000ee200080011ff */
[----:B------:R-:W-:Y:S01]  /*7110*/  BSSY B1, `(.L_x_118) ;  /* 0x0000012000017945 */ /* 0x000fe20003800000 */
[----:B---3--:R-:W-:Y:S03]  /*7120*/  @P1 SEL R63, RZ, 0x1, !P0 ;  /* 0x00000001ff3f1807 */ /* 0x008fe60004000000 */
[----:B------:R-:W-:Y:S05]  /*7130*/  @!P1 BRA `(.L_x_119) ;  /* 0x00000000003c9947 */ /* 0x000fea0003800000 */
[----:B------:R-:W-:Y:S01]  /*7140*/  ISETP.NE.AND P1, PT, R64, RZ, PT ;  /* 0x000000ff4000720c */ /* 0x000fe20003f25270 */
[----:B------:R-:W-:Y:S01]  /*7150*/  BSSY B0, `(.L_x_120) ;  /* 0x0000009000007945 */ /* 0x000fe20003800000 */
[----:B------:R-:W-:Y:S11]  /*7160*/  ISETP.NE.AND P0, PT, R63, RZ, PT ;  /* 0x000000ff3f00720c */ /* 0x000ff60003f05270 */
[----:B------:R-:W-:Y:S05]  /*7170*/  @P1 IMAD R4, R26, 0x1000, R56 ;  /* 0x000010001a041824 */ /* 0x000fea00078e0238 */
[----:B------:R-:W-:Y:S05]  /*7180*/  @P1 IADD3 R3, PT, PT, R4, UR43, RZ ;  /* 0x0000002b04031c10 */ /* 0x000fea000fffe0ff */
[----:B------:R-:W-:Y:S01]  /*7190*/  @P1 IMAD.IADD R3, R65, 0x1, R3 ;  /* 0x0000000141031824 */ /* 0x000fe200078e0203 */
[----:B------:R-:W-:Y:S06]  /*71a0*/  @P0 BRA `(.L_x_121) ;  /* 0x00000000000c0947 */ /* 0x000fec0003800000 */
[----:B--2---:R-:W-:Y:S04]  /*71b0*/  SHF.L.U32 R0, R59, 0x1f, RZ ;  /* 0x0000001f3b007819 */ /* 0x004fe800000006ff */
[----:B------:R-:W2:Y:S02]  /*71c0*/  SYNCS.PHASECHK.TRANS64.TRYWAIT P0, [R2+URZ+0x30], R0 ;  /* 0x00003000020075a7 */ /* 0x000ea400080011ff */
[----:B--2---:R-:W-:Y:S05]  /*71d0*/  @!P0 BRA `(.L_x_122) ;  /* 0x0000002800088947 */ /* 0x004fea0003800000 */
.L_x_121:
[----:B------:R-:W-:Y:S05]  /*71e0*/  BSYNC B0 ;  /* 0x0000000000007941 */ /* 0x000fea0003800000 */
.L_x_120:
[----:B------:R-:W-:Y:S02]  /*71f0*/  ISETP.NE.AND P0, PT, R64, RZ, PT ;  /* 0x000000ff4000720c */ /* 0x000fe40003f05270 */
[----:B------:R-:W-:Y:S11]  /*7200*/  IADD3 R26, PT, PT, R26, 0x1, RZ ;  /* 0x000000011a1a7810 */ /* 0x000ff60007ffe0ff */
[----:B------:R3:W4:Y:S04]  /*7210*/  @P0 LDS.128 R28, [R4+UR43+0x200] ;  /* 0x0002002b041c0984 */ /* 0x0007280008000c00 */
[----:B------:R3:W1:Y:S02]  /*7220*/  @P0 LDS.128 R36, [R3+0x200] ;  /* 0x0002000003240984 */ /* 0x0006640000000c00 */
.L_x_119:
[----:B------:R-:W-:Y:S05]  /*7230*/  BSYNC B1 ;  /* 0x0000000000017941 */ /* 0x000fea0003800000 */
.L_x_118:
[----:B--2---:R-:W-:Y:S05]  /*7240*/  VIADD R0, R25, 0x10 ;  /* 0x0000001019007836 */ /* 0x004fea0000000000 */
[----:B------:R-:W-:Y:S04]  /*7250*/  SHF.R.U32.HI R0, RZ, 0x15, R0 ;  /* 0x00000015ff007819 */ /* 0x000fe80000011600 */
[----:B------:R-:W-:Y:S11]  /*7260*/  LOP3.LUT P0, RZ, R0, 0x3, R47, 0x48, !PT ;  /* 0x0000000300ff7812 */ /* 0x000ff6000780482f */
[----:B------:R-:W-:Y:S02]  /*7270*/  @!UPT UIADD3 URZ, UPT, UPT, URZ, URZ, URZ ;  /* 0x000000fffffff290 */ /* 0x000fe4000fffe0ff */
[----:B------:R-:W-:Y:S05]  /*7280*/  @!P0 BRA `(.L_x_123) ;  /* 0x0000000000408947 */ /* 0x000fea0003800000 */
[----:B------:R-:W2:Y:S01]  /*7290*/  LDCU.64 UR8, c[0x4][0x70] ;  /* 0x01000e00ff0877ac */ /* 0x000ea20008000a00 */
[----:B---3--:R-:W-:Y:S01]  /*72a0*/  MOV R3, 0x0 ;  /* 0x0000000000037802 */ /* 0x008fe20000000f00 */
[----:B------:R-:W-:Y:S02]  /*72b0*/  HFMA2 R12, -RZ, RZ, 0, 5.9604644775390625e-08 ;  /* 0x00000001ff0c7431 */ /* 0x000fe400000001ff */
[----:B-1----:R-:W-:Y:S02]  /*72c0*/  IMAD.MOV.U32 R8, RZ, RZ, 0x192 ;  /* 0x00000192ff087424 */ /* 0x002fe400078e00ff */
[----:B------:R-:W-:Y:S01]  /*72d0*/  IMAD.MOV.U32 R13, RZ, RZ, RZ ;  /* 0x000000ffff0d7224 */ /* 0x000fe200078e00ff */
[----:B------:R-:W1:Y:S01]  /*72e0*/  LDCU.64 UR6, c[0x4][0x78] ;  /* 0x01000f00ff0677ac */ /* 0x000e620008000a00 */
[----:B------:R-:W3:Y:S01]  /*72f0*/  LDC.64 R2, c[0x4][R3] ;  /* 0x0100000003027b82 */ /* 0x000ee20000000a00 */
[----:B------:R-:W5:Y:S01]  /*7300*/  LDCU.64 UR4, c[0x4][0x10] ;  /* 0x01000200ff0477ac */ /* 0x000f620008000a00 */
[----:B--2---:R-:W-:Y:S01]  /*7310*/  MOV R5, UR9 ;  /* 0x0000000900057c02 */ /* 0x004fe20008000f00 */
[----:B------:R-:W-:Y:S01]  /*7320*/  IMAD.U32 R4, RZ, RZ, UR8 ;  /* 0x00000008ff047e24 */ /* 0x000fe2000f8e00ff */
[----:B-1----:R-:W-:Y:S01]  /*7330*/  MOV R7, UR7 ;  /* 0x0000000700077c02 */ /* 0x002fe20008000f00 */
[----:B------:R-:W-:Y:S01]  /*7340*/  IMAD.U32 R6, RZ, RZ, UR6 ;  /* 0x00000006ff067e24 */ /* 0x000fe2000f8e00ff */
[----:B-----5:R-:W-:Y:S01]  /*7350*/  MOV R11, UR5 ;  /* 0x00000005000b7c02 */ /* 0x020fe20008000f00 */
[----:B------:R-:W-:Y:S02]  /*7360*/  IMAD.U32 R10, RZ, RZ, UR4 ;  /* 0x00000004ff0a7e24 */ /* 0x000fe4000f8e00ff */
[----:B------:R-:W-:Y:S07]  /*7370*/  LEPC R20, `(.L_x_123) ;  /* 0x000000001014794e */ /* 0x000fee0000000000 */
[----:B---34-:R-:W-:Y:S05]  /*7380*/  CALL.ABS.NOINC R2 ;  /* 0x0000000002007343 */ /* 0x018fea0003c00000 */
.L_x_123:
[----:B------:R-:W-:Y:S01]  /*7390*/  ISETP.NE.AND P6, PT, R61, RZ, PT ;  /* 0x000000ff3d00720c */ /* 0x000fe20003fc5270 */
[----:B------:R-:W-:Y:S05]  /*73a0*/  WARPSYNC.ALL ;  /* 0x0000000000007948 */ /* 0x000fea0003800000 */
[----:B------:R-:W-:Y:S01]  /*73b0*/  R2UR UR4, R25 ;  /* 0x00000000190472ca */ /* 0x000fe200000e0000 */
[----:B---34-:R-:W-:Y:S01]  /*73c0*/  HADD2.F32 R3, -RZ, R28.H0_H0 ;  /* 0x2000001cff037230 */ /* 0x018fe20000004100 */
[----:B------:R-:W-:Y:S01]  /*73d0*/  ISETP.NE.AND P0, PT, R60, RZ, PT ;  /* 0x000000ff3c00720c */ /* 0x000fe20003f05270 */
[----:B------:R-:W-:Y:S01]  /*73e0*/  HADD2.F32 R20, -RZ, R30.H0_H0 ;  /* 0x2000001eff147230 */ /* 0x000fe20000004100 */
[----:B------:R-:W-:Y:S09]  /*73f0*/  BSSY.RECONVERGENT B0, `(.L_x_124) ;  /* 0x0000058000007945 */ /* 0x000ff20003800200 */
[----:B-1----:R-:W1:Y:S02]  /*7400*/  LDTM.x16 R4, tmem[UR4+0x10] ;  /* 0x00001004000479ee */ /* 0x002e640008240000 */
[C---:B-1----:R-:W-:Y:S01]  /*7410*/  FMUL R0, R24.reuse, R4 ;  /* 0x0000000418007220 */ /* 0x042fe20000400000 */
[----:B------:R-:W-:Y:S02]  /*7420*/  HADD2.F32 R4, -RZ, R28.H1_H1 ;  /* 0x3000001cff047230 */ /* 0x000fe40000004100 */
[C---:B------:R-:W-:Y:S01]  /*7430*/  FMUL R2, R24.reuse, R5 ;  /* 0x0000000518027220 */ /* 0x040fe20000400000 */
[--C-:B------:R-:W-:Y:S02]  /*7440*/  HADD2.F32 R5, -RZ, R29.reuse.H0_H0 ;  /* 0x2000001dff057230 */ /* 0x100fe40000004100 */
[C---:B------:R-:W-:Y:S01]  /*7450*/  FFMA R0, R27.reuse, R3, R0 ;  /* 0x000000031b007223 */ /* 0x040fe20000000000 */
[C---:B------:R-:W-:Y:S01]  /*7460*/  FMUL R3, R24.reuse, R6 ;  /* 0x0000000618037220 */ /* 0x040fe20000400000 */
[----:B------:R-:W-:Y:S02]  /*7470*/  HADD2.F32 R6, -RZ, R29.H1_H1 ;  /* 0x3000001dff067230 */ /* 0x000fe40000004100 */
[C---:B------:R-:W-:Y:S01]  /*7480*/  FFMA R2, R27.reuse, R4, R2 ;  /* 0x000000041b027223 */ /* 0x040fe20000000002 */
[C---:B------:R-:W-:Y:S01]  /*7490*/  FMUL R7, R24.reuse, R7 ;  /* 0x0000000718077220 */ /* 0x040fe20000400000 */
[C---:B------:R-:W-:Y:S01]  /*74a0*/  FFMA R3, R27.reuse, R5, R3 ;  /* 0x000000051b037223 */ /* 0x040fe20000000003 */
[C---:B------:R-:W-:Y:S01]  /*74b0*/  FMUL R4, R24.reuse, R8 ;  /* 0x0000000818047220 */ /* 0x040fe20000400000 */
[----:B------:R-:W-:Y:S01]  /*74c0*/  FMUL R5, R24, R9 ;  /* 0x0000000918057220 */ /* 0x000fe20000400000 */
[----:B------:R-:W-:Y:S01]  /*74d0*/  F2FP.F16.F32.PACK_AB R32, R2, R0 ;  /* 0x000000000220723e */ /* 0x000fe200000000ff */
[C---:B------:R-:W-:Y:S01]  /*74e0*/  FFMA R7, R27.reuse, R6, R7 ;  /* 0x000000061b077223 */ /* 0x040fe20000000007 */
[----:B------:R-:W-:Y:S02]  /*74f0*/  HADD2.F32 R0, -RZ, R30.H1_H1 ;  /* 0x3000001eff007230 */ /* 0x000fe40000004100 */
[----:B------:R-:W-:Y:S01]  /*7500*/  FFMA R4, R27, R20, R4 ;  /* 0x000000141b047223 */ /* 0x000fe20000000004 */
[--C-:B------:R-:W-:Y:S02]  /*7510*/  HADD2.F32 R2, -RZ, R31.reuse.H0_H0 ;  /* 0x2000001fff027230 */ /* 0x100fe40000004100 */
[C---:B------:R-:W-:Y:S01]  /*7520*/  FMUL R6, R24.reuse, R10 ;  /* 0x0000000a18067220 */ /* 0x040fe20000400000 */
[----:B------:R-:W-:Y:S01]  /*7530*/  F2FP.F16.F32.PACK_AB R33, R7, R3 ;  /* 0x000000030721723e */ /* 0x000fe200000000ff */
[----:B------:R-:W-:Y:S02]  /*7540*/  HADD2.F32 R3, -RZ, R31.H1_H1 ;  /* 0x3000001fff037230 */ /* 0x000fe40000004100 */
[C---:B------:R-:W-:Y:S01]  /*7550*/  FFMA R5, R27.reuse, R0, R5 ;  /* 0x000000001b057223 */ /* 0x040fe20000000005 */
[C---:B------:R-:W-:Y:S01]  /*7560*/  FMUL R11, R24.reuse, R11 ;  /* 0x0000000b180b7220 */ /* 0x040fe20000400000 */
[--C-:B------:R-:W-:Y:S02]  /*7570*/  HADD2.F32 R7, -RZ, R36.reuse.H0_H0 ;  /* 0x20000024ff077230 */ /* 0x100fe40000004100 */
[C---:B------:R-:W-:Y:S01]  /*7580*/  FMUL R8, R24.reuse, R12 ;  /* 0x0000000c18087220 */ /* 0x040fe20000400000 */
[----:B------:R-:W-:Y:S02]  /*7590*/  HADD2.F32 R0, -RZ, R36.H1_H1 ;  /* 0x30000024ff007230 */ /* 0x000fe40000004100 */
[C---:B------:R-:W-:Y:S01]  /*75a0*/  FMUL R9, R24.reuse, R13 ;  /* 0x0000000d18097220 */ /* 0x040fe20000400000 */
[C---:B------:R-:W-:Y:S01]  /*75b0*/  FFMA R6, R27.reuse, R2, R6 ;  /* 0x000000021b067223 */ /* 0x040fe20000000006 */
[C---:B------:R-:W-:Y:S01]  /*75c0*/  FFMA R11, R27.reuse, R3, R11 ;  /* 0x000000031b0b7223 */ /* 0x040fe2000000000b */
[C---:B------:R-:W-:Y:S01]  /*75d0*/  FFMA R8, R27.reuse, R7, R8 ;  /* 0x000000071b087223 */ /* 0x040fe20000000008 */
[C---:B------:R-:W-:Y:S01]  /*75e0*/  FFMA R9, R27.reuse, R0, R9 ;  /* 0x000000001b097223 */ /* 0x040fe20000000009 */
[--C-:B------:R-:W-:Y:S02]  /*75f0*/  HADD2.F32 R2, -RZ, R37.reuse.H0_H0 ;  /* 0x20000025ff027230 */ /* 0x100fe40000004100 */
[C---:B------:R-:W-:Y:S01]  /*7600*/  FMUL R10, R24.reuse, R14 ;  /* 0x0000000e180a7220 */ /* 0x040fe20000400000 */
[----:B------:R-:W-:Y:S02]  /*7610*/  HADD2.F32 R0, -RZ, R37.H1_H1 ;  /* 0x30000025ff007230 */ /* 0x000fe40000004100 */
[C---:B------:R-:W-:Y:S01]  /*7620*/  FMUL R15, R24.reuse, R15 ;  /* 0x0000000f180f7220 */ /* 0x040fe20000400000 */
[C---:B------:R-:W-:Y:S01]  /*7630*/  FMUL R12, R24.reuse, R16 ;  /* 0x00000010180c7220 */ /* 0x040fe20000400000 */
[C---:B------:R-:W-:Y:S01]  /*7640*/  FFMA R10, R27.reuse, R2, R10 ;  /* 0x000000021b0a7223 */ /* 0x040fe2000000000a */
[--C-:B------:R-:W-:Y:S02]  /*7650*/  HADD2.F32 R2, -RZ, R38.reuse.H0_H0 ;  /* 0x20000026ff027230 */ /* 0x100fe40000004100 */
[----:B------:R-:W-:Y:S01]  /*7660*/  FFMA R15, R27, R0, R15 ;  /* 0x000000001b0f7223 */ /* 0x000fe2000000000f */
[----:B------:R-:W-:Y:S01]  /*7670*/  HADD2.F32 R0, -RZ, R38.H1_H1 ;  /* 0x30000026ff007230 */ /* 0x000fe20000004100 */
[----:B------:R-:W-:Y:S01]  /*7680*/  F2FP.F16.F32.PACK_AB R34, R5, R4 ;  /* 0x000000040522723e */ /* 0x000fe200000000ff */
        /* <DEDUP_REMOVED lines=14> */
[----:B------:R-:W-:Y:S02]  /*7770*/  F2FP.F16.F32.PACK_AB R11, R19, R14 ;  /* 0x0000000e130b723e */ /* 0x000fe400000000ff */
[----:B------:R-:W-:Y:S02]  /*7780*/  MOV R2, UR46 ;  /* 0x0000002e00027c02 */ /* 0x000fe40008000f00 */
[----:B------:R-:W-:Y:S01]  /*7790*/  MOV R0, UR47 ;  /* 0x0000002f00007c02 */ /* 0x000fe20008000f00 */
[----:B------:R1:W-:Y:S01]  /*77a0*/  STS.128 [R62+0x1200], R8 ;  /* 0x001200083e007388 */ /* 0x0003e20000000c00 */
[----:B------:R-:W-:Y:S02]  /*77b0*/  @P6 LEA R2, R2, UR43, 0x3 ;  /* 0x0000002b02026c11 */ /* 0x000fe4000f8e18ff */
[----:B------:R-:W-:Y:S02]  /*77c0*/  @P6 SHF.L.U32 R3, R59, 0x1f, RZ ;  /* 0x0000001f3b036819 */ /* 0x000fe400000006ff */
[----:B------:R-:W-:Y:S01]  /*77d0*/  @P6 IADD3 R2, PT, PT, R2, 0x50, RZ ;  /* 0x0000005002026810 */ /* 0x000fe20007ffe0ff */
[----:B------:R-:W-:Y:S01]  /*77e0*/  @!PT LDS RZ, [RZ] ;  /* 0x00000000fffff984 */ /* 0x000fe20000000800 */
[----:B------:R-:W-:Y:S01]  /*77f0*/  @!PT LDS RZ, [RZ] ;  /* 0x00000000fffff984 */ /* 0x000fe20000000800 */
[----:B------:R-:W-:Y:S01]  /*7800*/  @!PT LDS RZ, [RZ] ;  /* 0x00000000fffff984 */ /* 0x000fe20000000800 */
[----:B------:R-:W-:Y:S01]  /*7810*/  @!PT LDS RZ, [RZ] ;  /* 0x00000000fffff984 */ /* 0x000fe20000000800 */
[----:B------:R2:W-:Y:S06]  /*7820*/  MEMBAR.ALL.CTA ;  /* 0x0000000000007992 */ /* 0x0005ec0000008000 */
[----:B--2---:R-:W2:Y:S01]  /*7830*/  FENCE.VIEW.ASYNC.S ;  /* 0x00000000000073c6 */ /* 0x004ea20000000000 */
[----:B------:R-:W-:Y:S02]  /*7840*/  @P6 PRMT R0, R0, 0x654, R2 ;  /* 0x0000065400006816 */ /* 0x000fe40000000002 */
[----:B------:R-:W-:Y:S01]  /*7850*/  LEA R2, R26, UR43, 0x3 ;  /* 0x0000002b1a027c11 */ /* 0x000fe2000f8e18ff */
[----:B--2---:R-:W-:Y:S06]  /*7860*/  BAR.SYNC.DEFER_BLOCKING 0x1, 0x80 ;  /* 0x0042000000007b1d */ /* 0x004fec0000010000 */
[----:B------:R-:W-:Y:S05]  /*7870*/  @P0 BRA `(.L_x_125) ;  /* 0x00000000003c0947 */ /* 0x000fea0003800000 */
[----:B------:R-:W2:Y:S01]  /*7880*/  LDCU.64 UR6, c[0x0][0x348] ;  /* 0x00006900ff0677ac */ /* 0x000ea20008000a00 */
[----:B------:R-:W-:Y:S02]  /*7890*/  UIADD3 UR13, UPT, UPT, UR49, 0x10, URZ ;  /* 0x00000010310d7890 */ /* 0x000fe4000fffe0ff */
[----:B------:R-:W-:Y:S01]  /*78a0*/  UIADD3 UR12, UPT, UPT, UR43, 0x1200, URZ ;  /* 0x000012002b0c7890 */ /* 0x000fe2000fffe0ff */
[----:B------:R-:W-:Y:S01]  /*78b0*/  UMOV UR14, UR50 ;  /* 0x00000032000e7c82 */ /* 0x000fe20008000000 */
[----:B------:R-:W-:Y:S01]  /*78c0*/  UMOV UR15, UR36 ;  /* 0x00000024000f7c82 */ /* 0x000fe20008000000 */
[----:B------:R-:W-:Y:S02]  /*78d0*/  UIADD3 UR9, UPT, UPT, UR49, 0x50, URZ ;  /* 0x0000005031097890 */ /* 0x000fe4000fffe0ff */
[----:B------:R-:W-:Y:S01]  /*78e0*/  UIADD3 UR8, UPT, UPT, UR43, 0x1a00, URZ ;  /* 0x00001a002b087890 */ /* 0x000fe2000fffe0ff */
[----:B------:R-:W-:Y:S01]  /*78f0*/  UMOV UR10, UR50 ;  /* 0x00000032000a7c82 */ /* 0x000fe20008000000 */
[----:B------:R-:W-:Y:S01]  /*7900*/  UMOV UR11, UR36 ;  /* 0x00000024000b7c82 */ /* 0x000fe20008000000 */
[----:B--2---:R-:W-:Y:S04]  /*7910*/  UIADD3 UR4, UP0, UPT, UR6, 0x680, URZ ;  /* 0x0000068006047890 */ /* 0x004fe8000ff1e0ff */
[----:B------:R-:W-:Y:S09]  /*7920*/  UIADD3.X UR5, UPT, UPT, URZ, UR7, URZ, UP0, !UPT ;  /* 0x00000007ff057290 */ /* 0x000ff200087fe4ff */
[----:B------:R2:W-:Y:S01]  /*7930*/  UTMASTG.3D [UR12], [UR4] ;  /* 0x0000000c040073b5 */ /* 0x0005e20008010000 */
[----:B------:R2:W-:Y:S01]  /*7940*/  UTMASTG.3D [UR8], [UR4] ;  /* 0x00000008040073b5 */ /* 0x0005e20008010000 */
[----:B------:R0:W-:Y:S01]  /*7950*/  UTMACMDFLUSH ;  /* 0x00000000000079b7 */ /* 0x0001e20000000000 */
[----:B--2---:R-:W-:Y:S04]  /*7960*/  DEPBAR.LE SB0, 0x1 ;  /* 0x000080400000791a */ /* 0x004fe80000000000 */
.L_x_125:
[----:B------:R-:W-:Y:S05]  /*7970*/  BSYNC.RECONVERGENT B0 ;  /* 0x0000000000007941 */ /* 0x000fea0003800200 */
.L_x_124:
[----:B------:R-:W-:Y:S01]  /*7980*/  BAR.SYNC.DEFER_BLOCKING 0x1, 0x80 ;  /* 0x0042000000007b1d */ /* 0x000fe20000010000 */
[----:B------:R-:W-:Y:S04]  /*7990*/  UIADD3 UR4, UPT, UPT, UR46, 0x1, URZ ;  /* 0x000000012e047890 */ /* 0x000fe8000fffe0ff */
[----:B------:R-:W-:Y:S04]  /*79a0*/  UISETP.NE.AND UP0, UPT, UR4, 0x4, UPT ;  /* 0x000000040400788c */ /* 0x000fe8000bf05270 */
[----:B------:R-:W-:Y:S01]  /*79b0*/  USEL UR44, UR4, URZ, UP0 ;  /* 0x000000ff042c7287 */ /* 0x000fe20008000000 */
[----:B------:R2:W-:Y:S01]  /*79c0*/  @P6 SYNCS.ARRIVE.TRANS64.RED.A1T0 RZ, [R0+URZ], RZ ;  /* 0x000000ff00ff69a7 */ /* 0x0005e200081004ff */
[----:B------:R-:W-:Y:S01]  /*79d0*/  BSSY B1, `(.L_x_126) ;  /* 0x0000013000017945 */ /* 0x000fe20003800000 */
[----:B------:R-:W3:Y:S02]  /*79e0*/  @P6 SYNCS.PHASECHK.TRANS64.TRYWAIT P0, [R2+URZ+0x30], R3 ;  /* 0x00003003020065a7 */ /* 0x000ee400080011ff */
[----:B---3--:R-:W-:Y:S01]  /*79f0*/  @P6 SEL R63, RZ, 0x1, !P0 ;  /* 0x00000001ff3f6807 */ /* 0x008fe20004000000 */
[----:B--2---:R-:W-:Y:S06]  /*7a00*/  @!P6 BRA `(.L_x_127) ;  /* 0x00000000003ce947 */ /* 0x004fec0003800000 */
[----:B------:R-:W-:Y:S01]  /*7a10*/  ISETP.NE.AND P1, PT, R64, RZ, PT ;  /* 0x000000ff4000720c */ /* 0x000fe20003f25270 */
[----:B------:R-:W-:Y:S01]  /*7a20*/  BSSY B0, `(.L_x_128) ;  /* 0x0000009000007945 */ /* 0x000fe20003800000 */
[----:B------:R-:W-:Y:S11]  /*7a30*/  ISETP.NE.AND P0, PT, R63, RZ, PT ;  /* 0x000000ff3f00720c */ /* 0x000ff60003f05270 */
[----:B------:R-:W-:Y:S05]  /*7a40*/  @P1 IMAD R3, R26, 0x1000, R56 ;  /* 0x000010001a031824 */ /* 0x000fea00078e0238 */
[----:B------:R-:W-:Y:S05]  /*7a50*/  @P1 IADD3 R0, PT, PT, R3, UR43, RZ ;  /* 0x0000002b03001c10 */ /* 0x000fea000fffe0ff */
[----:B------:R-:W-:Y:S01]  /*7a60*/  @P1 IMAD.IADD R0, R65, 0x1, R0 ;  /* 0x0000000141001824 */ /* 0x000fe200078e0200 */
[----:B------:R-:W-:Y:S06]  /*7a70*/  @P0 BRA `(.L_x_129) ;  /* 0x00000000000c0947 */ /* 0x000fec0003800000 */
[----:B------:R-:W-:Y:S04]  /*7a80*/  SHF.L.U32 R4, R59, 0x1f, RZ ;  /* 0x0000001f3b047819 */ /* 0x000fe800000006ff */
[----:B------:R-:W2:Y:S02]  /*7a90*/  SYNCS.PHASECHK.TRANS64.TRYWAIT P0, [R2+URZ+0x30], R4 ;  /* 0x00003004020075a7 */ /* 0x000ea400080011ff */
[----:B--2---:R-:W-:Y:S05]  /*7aa0*/  @!P0 BRA `(.L_x_130) ;  /* 0x0000001c00e88947 */ /* 0x004fea0003800000 */
.L_x_129:
[----:B------:R-:W-:Y:S05]  /*7ab0*/  BSYNC B0 ;  /* 0x0000000000007941 */ /* 0x000fea0003800000 */
.L_x_128:
[----:B------:R-:W-:Y:S02]  /*7ac0*/  ISETP.NE.AND P0, PT, R64, RZ, PT ;  /* 0x000000ff4000720c */ /* 0x000fe40003f05270 */
[----:B------:R-:W-:Y:S11]  /*7ad0*/  IADD3 R26, PT, PT, R26, 0x1, RZ ;  /* 0x000000011a1a7810 */ /* 0x000ff60007ffe0ff */
[----:B------:R3:W4:Y:S04]  /*7ae0*/  @P0 LDS.128 R28, [R3+UR43+0x200] ;  /* 0x0002002b031c0984 */ /* 0x0007280008000c00 */
[----:B------:R3:W1:Y:S02]  /*7af0*/  @P0 LDS.128 R36, [R0+0x200] ;  /* 0x0002000000240984 */ /* 0x0006640000000c00 */
.L_x_127:
[----:B------:R-:W-:Y:S05]  /*7b00*/  BSYNC B1 ;  /* 0x0000000000017941 */ /* 0x000fea0003800000 */
.L_x_126:
[----:B---3--:R-:W-:Y:S05]  /*7b10*/  VIADD R0, R25, 0x20 ;  /* 0x0000002019007836 */ /* 0x008fea0000000000 */
[----:B------:R-:W-:Y:S04]  /*7b20*/  SHF.R.U32.HI R0, RZ, 0x15, R0 ;  /* 0x00000015ff007819 */ /* 0x000fe80000011600 */
[----:B------:R-:W-:Y:S11]  /*7b30*/  LOP3.LUT P0, RZ, R0, 0x3, R47, 0x48, !PT ;  /* 0x0000000300ff7812 */ /* 0x000ff6000780482f */
[----:B------:R-:W-:Y:S02]  /*7b40*/  @!UPT UIADD3 URZ, UPT, UPT, URZ, URZ, URZ ;  /* 0x000000fffffff290 */ /* 0x000fe4000fffe0ff */
[----:B------:R-:W-:Y:S05]  /*7b50*/  @!P0 BRA `(.L_x_131) ;  /* 0x0000000000408947 */ /* 0x000fea0003800000 */
[----:B------:R-:W3:Y:S01]  /*7b60*/  LDCU.64 UR8, c[0x4][0x70] ;  /* 0x01000e00ff0877ac */ /* 0x000ee20008000a00 */
[----:B------:R-:W-:Y:S01]  /*7b70*/  MOV R3, 0x0 ;  /* 0x0000000000037802 */ /* 0x000fe20000000f00 */
[----:B------:R-:W-:Y:S02]  /*7b80*/  HFMA2 R12, -RZ, RZ, 0, 5.9604644775390625e-08 ;  /* 0x00000001ff0c7431 */ /* 0x000fe400000001ff */
[----:B-1----:R-:W-:Y:S02]  /*7b90*/  IMAD.MOV.U32 R8, RZ, RZ, 0x192 ;  /* 0x00000192ff087424 */ /* 0x002fe400078e00ff */
[----:B------:R-:W-:Y:S01]  /*7ba0*/  IMAD.MOV.U32 R13, RZ, RZ, RZ ;  /* 0x000000ffff0d7224 */ /* 0x000fe200078e00ff */
[----:B------:R-:W1:Y:S01]  /*7bb0*/  LDCU.64 UR6, c[0x4][0x78] ;  /* 0x01000f00ff0677ac */ /* 0x000e620008000a00 */
[----:B--2---:R-:W2:Y:S01]  /*7bc0*/  LDC.64 R2, c[0x4][R3] ;  /* 0x0100000003027b82 */ /* 0x004ea20000000a00 */
[----:B------:R-:W5:Y:S01]  /*7bd0*/  LDCU.64 UR4, c[0x4][0x10] ;  /* 0x01000200ff0477ac */ /* 0x000f620008000a00 */
[----:B---3--:R-:W-:Y:S01]  /*7be0*/  MOV R5, UR9 ;  /* 0x0000000900057c02 */ /* 0x008fe20008000f00 */
[----:B------:R-:W-:Y:S01]  /*7bf0*/  IMAD.U32 R4, RZ, RZ, UR8 ;  /* 0x00000008ff047e24 */ /* 0x000fe2000f8e00ff */
[----:B-1----:R-:W-:Y:S01]  /*7c00*/  MOV R7, UR7 ;  /* 0x0000000700077c02 */ /* 0x002fe20008000f00 */
[----:B------:R-:W-:Y:S01]  /*7c10*/  IMAD.U32 R6, RZ, RZ, UR6 ;  /* 0x00000006ff067e24 */ /* 0x000fe2000f8e00ff */
[----:B-----5:R-:W-:Y:S01]  /*7c20*/  MOV R11, UR5 ;  /* 0x00000005000b7c02 */ /* 0x020fe20008000f00 */
[----:B------:R-:W-:Y:S02]  /*7c30*/  IMAD.U32 R10, RZ, RZ, UR4 ;  /* 0x00000004ff0a7e24 */ /* 0x000fe4000f8e00ff */
[----:B------:R-:W-:Y:S07]  /*7c40*/  LEPC R20, `(.L_x_131) ;  /* 0x000000001014794e */ /* 0x000fee0000000000 */
[----:B--2-4-:R-:W-:Y:S05]  /*7c50*/  CALL.ABS.NOINC R2 ;  /* 0x0000000002007343 */ /* 0x014fea0003c00000 */
.L_x_131:
[----:B------:R-:W-:Y:S01]  /*7c60*/  ISETP.NE.AND P6, PT, R61, RZ, PT ;  /* 0x000000ff3d00720c */ /* 0x000fe20003fc5270 */
[----:B------:R-:W-:Y:S05]  /*7c70*/  WARPSYNC.ALL ;  /* 0x0000000000007948 */ /* 0x000fea0003800000 */
[----:B------:R-:W-:Y:S01]  /*7c80*/  R2UR UR4, R25 ;  /* 0x00000000190472ca */ /* 0x000fe200000e0000 */
[----:B----4-:R-:W-:Y:S01]  /*7c90*/  HADD2.F32 R3, -RZ, R28.H0_H0 ;  /* 0x2000001cff037230 */ /* 0x010fe20000004100 */
[----:B------:R-:W-:Y:S01]  /*7ca0*/  ISETP.NE.AND P0, PT, R60, RZ, PT ;  /* 0x000000ff3c00720c */ /* 0x000fe20003f05270 */
[----:B------:R-:W-:Y:S01]  /*7cb0*/  HADD2.F32 R20, -RZ, R30.H0_H0 ;  /* 0x2000001eff147230 */ /* 0x000fe20000004100 */
[----:B------:R-:W-:Y:S09]  /*7cc0*/  BSSY.RECONVERGENT B0, `(.L_x_132) ;  /* 0x0000058000007945 */ /* 0x000ff20003800200 */
[----:B-12---:R-:W1:Y:S02]  /*7cd0*/  LDTM.x16 R4, tmem[UR4+0x20] ;  /* 0x00002004000479ee */ /* 0x006e640008240000 */
        /* <DEDUP_REMOVED lines=59> */
[----:B------:R-:W-:Y:S02]  /*8090*/  LEA R3, R26, UR43, 0x3 ;  /* 0x0000002b1a037c11 */ /* 0x000fe4000f8e18ff */
        /* <DEDUP_REMOVED lines=8> */
[----:B------:R-:W-:Y:S01]  /*8120*/  @P6 SHF.L.U32 R2, R59, 0x1f, RZ ;  /* 0x0000001f3b026819 */ /* 0x000fe200000006ff */
        /* <DEDUP_REMOVED lines=17> */
.L_x_133:
[----:B------:R-:W-:Y:S05]  /*8240*/  BSYNC.RECONVERGENT B0 ;  /* 0x0000000000007941 */ /* 0x000fea0003800200 */
.L_x_132:
        /* <DEDUP_REMOVED lines=19> */
.L_x_137:
[----:B------:R-:W-:Y:S05]  /*8380*/  BSYNC B0 ;  /* 0x0000000000007941 */ /* 0x000fea0003800000 */
.L_x_136:
[----:B------:R-:W-:Y:S11]  /*8390*/  ISETP.NE.AND P0, PT, R64, RZ, PT ;  /* 0x000000ff4000720c */ /* 0x000ff60003f05270 */
[----:B------:R-:W-:Y:S02]  /*83a0*/  @!UPT UIADD3 URZ, UPT, UPT, URZ, URZ, URZ ;  /* 0x000000fffffff290 */ /* 0x000fe4000fffe0ff */
[----:B------:R3:W4:Y:S04]  /*83b0*/  @P0 LDS.128 R28, [R26+UR43+0x200] ;  /* 0x0002002b1a1c0984 */ /* 0x0007280008000c00 */
[----:B------:R3:W1:Y:S02]  /*83c0*/  @P0 LDS.128 R36, [R65+0x200] ;  /* 0x0002000041240984 */ /* 0x0006640000000c00 */
.L_x_135:
[----:B------:R-:W-:Y:S05]  /*83d0*/  BSYNC B1 ;  /* 0x0000000000017941 */ /* 0x000fea0003800000 */
.L_x_134:
[----:B--2---:R-:W-:Y:S05]  /*83e0*/  VIADD R0, R25, 0x30 ;  /* 0x0000003019007836 */ /* 0x004fea0000000000 */
[----:B------:R-:W-:Y:S04]  /*83f0*/  SHF.R.U32.HI R0, RZ, 0x15, R0 ;  /* 0x00000015ff007819 */ /* 0x000fe80000011600 */
[----:B------:R-:W-:Y:S11]  /*8400*/  LOP3.LUT P0, RZ, R0, 0x3, R47, 0x48, !PT ;  /* 0x0000000300ff7812 */ /* 0x000ff6000780482f */
[----:B------:R-:W-:Y:S02]  /*8410*/  @!UPT UIADD3 URZ, UPT, UPT, URZ, URZ, URZ ;  /* 0x000000fffffff290 */ /* 0x000fe4000fffe0ff */
[----:B------:R-:W-:Y:S05]  /*8420*/  @!P0 BRA `(.L_x_139) ;  /* 0x0000000000408947 */ /* 0x000fea0003800000 */
[----:B------:R-:W2:Y:S01]  /*8430*/  LDCU.64 UR8, c[0x4][0x70] ;  /* 0x01000e00ff0877ac */ /* 0x000ea20008000a00 */
[----:B------:R-:W-:Y:S01]  /*8440*/  MOV R3, 0x0 ;  /* 0x0000000000037802 */ /* 0x000fe20000000f00 */
        /* <DEDUP_REMOVED lines=14> */
.L_x_139:
[----:B------:R-:W-:Y:S01]  /*8530*/  ISETP.NE.AND P0, PT, R60, RZ, PT ;  /* 0x000000ff3c00720c */ /* 0x000fe20003f05270 */
[----:B------:R-:W-:Y:S05]  /*8540*/  WARPSYNC.ALL ;  /* 0x0000000000007948 */ /* 0x000fea0003800000 */
[----:B------:R-:W-:Y:S01]  /*8550*/  R2UR UR4, R25 ;  /* 0x00000000190472ca */ /* 0x000fe200000e0000 */
[--C-:B----4-:R-:W-:Y:S01]  /*8560*/  HADD2.F32 R20, -RZ, R28.reuse.H0_H0 ;  /* 0x2000001cff147230 */ /* 0x110fe20000004100 */
[----:B------:R-:W-:Y:S01]  /*8570*/  IADD3 R53, PT, PT, R53, 0xc0, RZ ;  /* 0x000000c035357810 */ /* 0x000fe20007ffe0ff */
[----:B------:R-:W-:Y:S01]  /*8580*/  HADD2.F32 R21, -RZ, R28.H1_H1 ;  /* 0x3000001cff157230 */ /* 0x000fe20000004100 */
[----:B------:R-:W-:Y:S01]  /*8590*/  BSSY.RECONVERGENT B0, `(.L_x_140) ;  /* 0x0000054000007945 */ /* 0x000fe20003800200 */
[--C-:B------:R-:W-:Y:S01]  /*85a0*/  HADD2.F32 R25, -RZ, R29.reuse.H0_H0 ;  /* 0x2000001dff197230 */ /* 0x100fe20000004100 */
[----:B------:R-:W-:Y:S01]  /*85b0*/  LOP3.LUT R53, R53, 0xfefffff8, RZ, 0xc0, !PT ;  /* 0xfefffff835357812 */ /* 0x000fe200078ec0ff */
[----:B---3--:R-:W-:Y:S02]  /*85c0*/  HADD2.F32 R26, -RZ, R29.H1_H1 ;  /* 0x3000001dff1a7230 */ /* 0x008fe40000004100 */
[--C-:B------:R-:W-:Y:S02]  /*85d0*/  HADD2.F32 R28, -RZ, R30.reuse.H0_H0 ;  /* 0x2000001eff1c7230 */ /* 0x100fe40000004100 */
[----:B------:R-:W-:Y:S02]  /*85e0*/  HADD2.F32 R29, -RZ, R30.H1_H1 ;  /* 0x3000001eff1d7230 */ /* 0x000fe40000004100 */
[----:B-1----:R-:W1:Y:S01]  /*85f0*/  LDTM.x16 R4, tmem[UR4+0x30] ;  /* 0x00003004000479ee */ /* 0x002e620008240000 */
[----:B------:R-:W-:Y:S01]  /*8600*/  NOP ;  /* 0x0000000000007918 */ /* 0x000fe20000000000 */
[----:B-1----:R1:W-:Y:S01]  /*8610*/  SYNCS.ARRIVE.TRANS64.RED.A1T0 RZ, [R53+URZ], RZ ;  /* 0x000000ff35ff79a7 */ /* 0x0023e200081004ff */
[--C-:B------:R-:W-:Y:S02]  /*8620*/  HADD2.F32 R30, -RZ, R31.reuse.H0_H0 ;  /* 0x2000001fff1e7230 */ /* 0x100fe40000004100 */
[----:B------:R-:W-:Y:S02]  /*8630*/  HADD2.F32 R31, -RZ, R31.H1_H1 ;  /* 0x3000001fff1f7230 */ /* 0x000fe40000004100 */
        /* <DEDUP_REMOVED lines=8> */
[C---:B------:R-:W-:Y:S01]  /*86c0*/  FMUL R4, R24.reuse, R4 ;  /* 0x0000000418047220 */ /* 0x040fe20000400000 */
[C---:B------:R-:W-:Y:S01]  /*86d0*/  FMUL R5, R24.reuse, R5 ;  /* 0x0000000518057220 */ /* 0x040fe20000400000 */
[C---:B------:R-:W-:Y:S01]  /*86e0*/  FMUL R6, R24.reuse, R6 ;  /* 0x0000000618067220 */ /* 0x040fe20000400000 */
[C---:B------:R-:W-:Y:S01]  /*86f0*/  FMUL R7, R24.reuse, R7 ;  /* 0x0000000718077220 */ /* 0x040fe20000400000 */
[C---:B------:R-:W-:Y:S01]  /*8700*/  FFMA R4, R27.reuse, R20, R4 ;  /* 0x000000141b047223 */ /* 0x040fe20000000004 */
        /* <DEDUP_REMOVED lines=15> */
[C---:B------:R-:W-:Y:S01]  /*8800*/  FMUL R12, R24.reuse, R16 ;  /* 0x00000010180c7220 */ /* 0x040fe20000400000 */
[C---:B------:R-:W-:Y:S01]  /*8810*/  FFMA R0, R27.reuse, R32, R0 ;  /* 0x000000201b007223 */ /* 0x040fe20000000000 */
[C---:B------:R-:W-:Y:S01]  /*8820*/  FMUL R13, R24.reuse, R17 ;  /* 0x00000011180d7220 */ /* 0x040fe20000400000 */
[----:B------:R-:W-:Y:S01]  /*8830*/  FFMA R2, R27, R33, R2 ;  /* 0x000000211b027223 */ /* 0x000fe20000000002 */
[----:B------:R-:W-:Y:S01]  /*8840*/  F2FP.F16.F32.PACK_AB R4, R5, R4 ;  /* 0x000000040504723e */ /* 0x000fe200000000ff */
[C---:B------:R-:W-:Y:S01]  /*8850*/  FMUL R14, R24.reuse, R18 ;  /* 0x00000012180e7220 */ /* 0x040fe20000400000 */
[----:B------:R-:W-:Y:S01]  /*8860*/  FFMA R3, R27, R34, R3 ;  /* 0x000000221b037223 */ /* 0x000fe20000000003 */
[----:B------:R-:W-:Y:S01]  /*8870*/  F2FP.F16.F32.PACK_AB R5, R7, R6 ;  /* 0x000000060705723e */ /* 0x000fe200000000ff */
[----:B------:R-:W-:Y:S01]  /*8880*/  FFMA R15, R27, R35, R15 ;  /* 0x000000231b0f7223 */ /* 0x000fe2000000000f */
[----:B------:R-:W-:Y:S01]  /*8890*/  FMUL R19, R24, R19 ;  /* 0x0000001318137220 */ /* 0x000fe20000400000 */
[----:B------:R-:W-:Y:S01]  /*88a0*/  F2FP.F16.F32.PACK_AB R6, R9, R8 ;  /* 0x000000080906723e */ /* 0x000fe200000000ff */
[----:B------:R-:W-:Y:S01]  /*88b0*/  FFMA R12, R27, R36, R12 ;  /* 0x000000241b0c7223 */ /* 0x000fe2000000000c */
[----:B------:R-:W-:Y:S01]  /*88c0*/  F2FP.F16.F32.PACK_AB R7, R11, R10 ;  /* 0x0000000a0b07723e */ /* 0x000fe200000000ff */
[C---:B------:R-:W-:Y:S01]  /*88d0*/  FFMA R13, R27.reuse, R37, R13 ;  /* 0x000000251b0d7223 */ /* 0x040fe2000000000d */
[C---:B------:R-:W-:Y:S01]  /*88e0*/  FFMA R14, R27.reuse, R38, R14 ;  /* 0x000000261b0e7223 */ /* 0x040fe2000000000e */
[----:B------:R-:W-:Y:S01]  /*88f0*/  FFMA R19, R27, R39, R19 ;  /* 0x000000271b137223 */ /* 0x000fe20000000013 */
[----:B------:R-:W-:Y:S01]  /*8900*/  F2FP.F16.F32.PACK_AB R16, R2, R0 ;  /* 0x000000000210723e */ /* 0x000fe200000000ff */
[----:B------:R1:W-:Y:S01]  /*8910*/  STS.128 [R56+UR43+0x3200], R4 ;  /* 0x0032000438007988 */ /* 0x0003e20008000c2b */
        /* <DEDUP_REMOVED lines=27> */
.L_x_141:
[----:B------:R-:W-:Y:S05]  /*8ad0*/  BSYNC.RECONVERGENT B0 ;  /* 0x0000000000007941 */ /* 0x000fea0003800200 */
.L_x_140:
[----:B------:R-:W-:Y:S01]  /*8ae0*/  BAR.SYNC.DEFER_BLOCKING 0x1, 0x80 ;  /* 0x0042000000007b1d */ /* 0x000fe20000010000 */
[----:B------:R-:W-:Y:S01]  /*8af0*/  UISETP.NE.AND UP0, UPT, UR52, -0x4, UPT ;  /* 0xfffffffc3400788c */ /* 0x000fe2000bf05270 */
[----:B------:R-:W-:Y:S08]  /*8b00*/  IADD3 R22, PT, PT, R22, 0x1, RZ ;  /* 0x0000000116167810 */ /* 0x000ff00007ffe0ff */
[----:B------:R-:W-:Y:S05]  /*8b10*/  BRA.U !UP0, `(.L_x_142) ;  /* 0x0000000108287547 */ /* 0x000fea000b800000 */
[----:B------:R-:W-:Y:S01]  /*8b20*/  ISETP.NE.AND P0, PT, R61, RZ, PT ;  /* 0x000000ff3d00720c */ /* 0x000fe20003f05270 */
[----:B------:R-:W-:Y:S01]  /*8b30*/  IMAD.U32 R2, RZ, RZ, UR46 ;  /* 0x0000002eff027e24 */ /* 0x000fe2000f8e00ff */
[----:B------:R-:W-:Y:S01]  /*8b40*/  UIADD3 UR4, UPT, UPT, UR46, 0x1, URZ ;  /* 0x000000012e047890 */ /* 0x000fe2000fffe0ff */
[----:B------:R-:W-:Y:S03]  /*8b50*/  IMAD.U32 R0, RZ, RZ, UR47 ;  /* 0x0000002fff007e24 */ /* 0x000fe6000f8e00ff */
[----:B------:R-:W-:Y:S04]  /*8b60*/  UISETP.NE.AND UP0, UPT, UR4, 0x4, UPT ;  /* 0x000000040400788c */ /* 0x000fe8000bf05270 */
[----:B------:R-:W-:Y:S03]  /*8b70*/  USEL UR46, UR4, URZ, UP0 ;  /* 0x000000ff042e7287 */ /* 0x000fe60008000000 */
[----:B------:R-:W-:Y:S05]  /*8b80*/  @P0 LEA R2, R2, UR43, 0x3 ;  /* 0x0000002b02020c11 */ /* 0x000fea000f8e18ff */
[----:B------:R-:W-:Y:S05]  /*8b90*/  @P0 VIADD R2, R2, 0x50 ;  /* 0x0000005002020836 */ /* 0x000fea0000000000 */
[----:B------:R-:W-:Y:S04]  /*8ba0*/  @P0 PRMT R0, R0, 0x654, R2 ;  /* 0x0000065400000816 */ /* 0x000fe80000000002 */
[----:B------:R2:W-:Y:S03]  /*8bb0*/  @P0 SYNCS.ARRIVE.TRANS64.RED.A1T0 RZ, [R0+URZ], RZ ;  /* 0x000000ff00ff09a7 */ /* 0x0005e600081004ff */
.L_x_142:
[----:B------:R-:W-:Y:S01]  /*8bc0*/  R2UR UR4, R50 ;  /* 0x00000000320472ca */ /* 0x000fe200000e0000 */
[----:B------:R-:W-:Y:S01]  /*8bd0*/  UISETP.NE.AND UP0, UPT, UR62, URZ, UPT ;  /* 0x000000ff3e00728c */ /* 0x000fe2000bf05270 */
[----:B------:R-:W-:Y:S01]  /*8be0*/  ISETP.NE.AND P0, PT, R55, 0x2, PT ;  /* 0x000000023700780c */ /* 0x000fe20003f05270 */
[----:B------:R-:W-:Y:S01]  /*8bf0*/  UIADD3 UR31, UPT, UPT, UR38, UR63, URZ ;  /* 0x0000003f261f7290 */ /* 0x000fe2000fffe0ff */
[----:B------:R-:W-:Y:S01]  /*8c00*/  ISETP.NE.AND P1, PT, R22, 0x4, PT ;  /* 0x000000041600780c */ /* 0x000fe20003f25270 */
[----:B------:R-:W-:Y:S01]  /*8c10*/  UIADD3 UR52, UPT, UPT, UR52, 0x4, URZ ;  /* 0x0000000434347890 */ /* 0x000fe2000fffe0ff */
[----:B------:R-:W-:Y:S01]  /*8c20*/  SEL R2, RZ, 0x1, P0 ;  /* 0x00000001ff027807 */ /* 0x000fe20000000000 */
[----:B------:R-:W-:Y:S01]  /*8c30*/  UMOV UR36, UR61 ;  /* 0x0000003d00247c82 */ /* 0x000fe20008000000 */
[----:B--2---:R-:W-:Y:S02]  /*8c40*/  SEL R0, RZ, 0x1, P1 ;  /* 0x00000001ff007807 */ /* 0x004fe40000800000 */
[----:B------:R-:W-:Y:S02]  /*8c50*/  LOP3.LUT R57, R57, R2, RZ, 0x3c, !PT ;  /* 0x0000000239397212 */ /* 0x000fe400078e3cff */
[----:B------:R-:W-:Y:S01]  /*8c60*/  LOP3.LUT R58, R58, R0, RZ, 0x3c, !PT ;  /* 0x000000003a3a7212 */ /* 0x000fe200078e3cff */
[----:B------:R-:W-:Y:S01]  /*8c70*/  UIADD3 UR30, UPT, UPT, UR37, UR4, URZ ;  /* 0x00000004251e7290 */ /* 0x000fe2000fffe0ff */
[----:B------:R-:W-:Y:S02]  /*8c80*/  SEL R55, R55, RZ, P0 ;  /* 0x000000ff37377207 */ /* 0x000fe40000000000 */
[----:B------:R-:W-:Y:S01]  /*8c90*/  SEL R22, R22, RZ, P1 ;  /* 0x000000ff16167207 */ /* 0x000fe20000800000 */
[----:B------:R-:W-:Y:S08]  /*8ca0*/  BRA.U UP0, `(.L_x_143) ;  /* 0xffffffcd005c7547 */ /* 0x000ff0000b83ffff */
[----:B------:R-:W-:-:S13]  /*8cb0*/  R2UR UR4, R51 ;  /* 0x00000000330472ca */ /* 0x000fda00000e0000 */
[----:B------:R-:W-:-:S09]  /*8cc0*/  UISETP.NE.AND UP0, UPT, UR4, URZ, UPT ;  /* 0x000000ff0400728c */ /* 0x000fd2000bf05270 */
[----:B------:R-:W-:Y:S05]  /*8cd0*/  BRA.U !UP0, `(.L_x_144) ;  /* 0x0000000108487547 */ /* 0x000fea000b800000 */
[----:B------:R-:W2:Y:S02]  /*8ce0*/  LDCU.64 UR4, c[0x0][0x890] ;  /* 0x00011200ff0477ac */ /* 0x000ea40008000a00 */
[----:B--2---:R-:W-:-:S04]  /*8cf0*/  UISETP.NE.U32.AND UP0, UPT, UR4, URZ, UPT ;  /* 0x000000ff0400728c */ /* 0x004fc8000bf05070 */
[----:B------:R-:W-:-:S09]  /*8d00*/  UISETP.NE.AND.EX UP0, UPT, UR5, URZ, UPT, UP0 ;  /* 0x000000ff0500728c */ /* 0x000fd2000bf05300 */
[----:B------:R-:W-:Y:S05]  /*8d10*/  BRA.U UP0, `(.L_x_145) ;  /* 0x00000001000c7547 */ /* 0x000fea000b800000 */
[----:B------:R-:W-:-:S13]  /*8d20*/  FSETP.NEU.AND P0, PT, R27, RZ, PT ;  /* 0x000000ff1b00720b */ /* 0x000fda0003f0d000 */
[----:B------:R-:W-:Y:S05]  /*8d30*/  @!P0 EXIT ;  /* 0x000000000000894d */ /* 0x000fea0003800000 */
[----:B------:R-:W-:Y:S05]  /*8d40*/  BRA `(.L_x_144) ;  /* 0x00000000002c7947 */ /* 0x000fea0003800000 */
.L_x_145:
[----:B------:R-:W-:Y:S01]  /*8d50*/  ISETP.NE.AND P0, PT, R54, RZ, PT ;  /* 0x000000ff3600720c */ /* 0x000fe20003f05270 */
[----:B------:R-:W-:-:S12]  /*8d60*/  BSSY.RECONVERGENT B0, `(.L_x_144) ;  /* 0x0000009000007945 */ /* 0x000fd80003800200 */
[----:B------:R-:W-:Y:S05]  /*8d70*/  @P0 BRA `(.L_x_146) ;  /* 0x0000000000140947 */ /* 0x000fea0003800000 */
[----:B------:R-:W2:Y:S02]  /*8d80*/  LDCU.64 UR4, c[0x0][0x888] ;  /* 0x00011100ff0477ac */ /* 0x000ea40008000a00 */
[----:B--2---:R-:W-:-:S04]  /*8d90*/  ISETP.NE.U32.AND P0, PT, RZ, UR4, PT ;  /* 0x00000004ff007c0c */ /* 0x004fc8000bf05070 */
[----:B------:R-:W-:-:S13]  /*8da0*/  ISETP.NE.AND.EX P0, PT, RZ, UR5, PT, P0 ;  /* 0x00000005ff007c0c */ /* 0x000fda000bf05300 */
[----:B------:R-:W-:Y:S05]  /*8db0*/  @!P0 EXIT ;  /* 0x000000000000894d */ /* 0x000fea0003800000 */
[----:B------:R-:W-:Y:S05]  /*8dc0*/  BRA `(.L_x_147) ;  /* 0x0000000000087947 */ /* 0x000fea0003800000 */
.L_x_146:
[----:B------:R-:W-:-:S13]  /*8dd0*/  FSETP.NEU.AND P0, PT, R27, RZ, PT ;  /* 0x000000ff1b00720b */ /* 0x000fda0003f0d000 */
[----:B------:R-:W-:Y:S05]  /*8de0*/  @!P0 EXIT ;  /* 0x000000000000894d */ /* 0x000fea0003800000 */
.L_x_147:
[----:B------:R-:W-:Y:S05]  /*8df0*/  BSYNC.RECONVERGENT B0 ;  /* 0x0000000000007941 */ /* 0x000fea0003800200 */
.L_x_144:
[----:B------:R-:W-:Y:S01]  /*8e00*/  ULEA UR4, UR46, UR43, 0x3 ;  /* 0x0000002b2e047291 */ /* 0x000fe2000f8e18ff */
[----:B------:R-:W-:-:S04]  /*8e10*/  DEPBAR.LE SB0, 0x0 ;  /* 0x000080000000791a */ /* 0x000fc80000000000 */
[----:B------:R-:W-:-:S04]  /*8e20*/  UIADD3 UR4, UPT, UPT, UR4, 0x50, URZ ;  /* 0x0000005004047890 */ /* 0x000fc8000fffe0ff */
[----:B------:R-:W-:-:S09]  /*8e30*/  UPRMT UR4, UR47, 0x654, UR4 ;  /* 0x000006542f047896 */ /* 0x000fd20008000004 */
[----:B------:R-:W-:Y:S01]  /*8e40*/  SYNCS.ARRIVE.TRANS64.RED.A1T0 RZ, [UR4], RZ ;  /* 0x000000ffffff79a7 */ /* 0x000fe20008100404 */
[----:B------:R-:W-:Y:S05]  /*8e50*/  EXIT ;  /* 0x000000000000794d */ /* 0x000fea0003800000 */
.L_x_24:
[----:B--2---:R2:W3:Y:S02]  /*8e60*/  SYNCS.PHASECHK.TRANS64.TRYWAIT P0, [R0+URZ+0xf0], R2 ;  /* 0x0000f002000075a7 */ /* 0x0044e400080011ff */
[----:B---3--:R-:W-:Y:S05]  /*8e70*/  @!P0 NANOSLEEP.SYNCS 0x989680 ;  /* 0x009896800000895d */ /* 0x008fea0003900000 */
[----:B------:R-:W3:Y:S02]  /*8e80*/  @!P0 SYNCS.PHASECHK.TRANS64 P0, [R0+URZ+0xf0], R2 ;  /* 0x0000f002000085a7 */ /* 0x000ee400080010ff */
[----:B---3--:R-:W-:Y:S05]  /*8e90*/  @!P0 BRA `(.L_x_24) ;  /* 0xfffffffc00f08947 */ /* 0x008fea000383ffff */
[----:B------:R-:W-:Y:S05]  /*8ea0*/  BRA `(.L_x_148) ;  /* 0xffffff8800f07947 */ /* 0x000fea000383ffff */
.L_x_27:
[----:B-1----:R-:W-:-:S07]  /*8eb0*/  MOV R0, UR33 ;  /* 0x0000002100007c02 */ /* 0x002fce0008000f00 */
.L_x_149:
[----:B-1----:R1:W2:Y:S02]  /*8ec0*/  SYNCS.PHASECHK.TRANS64.TRYWAIT P0, [R0+URZ+0x18], R3 ;  /* 0x00001803000075a7 */ /* 0x0022a400080011ff */
[----:B--2---:R-:W-:Y:S05]  /*8ed0*/  @!P0 NANOSLEEP.SYNCS 0x989680 ;  /* 0x009896800000895d */ /* 0x004fea0003900000 */
[----:B------:R-:W2:Y:S02]  /*8ee0*/  @!P0 SYNCS.PHASECHK.TRANS64 P0, [R0+URZ+0x18], R3 ;  /* 0x00001803000085a7 */ /* 0x000ea400080010ff */
[----:B--2---:R-:W-:Y:S05]  /*8ef0*/  @!P0 BRA `(.L_x_149) ;  /* 0xfffffffc00f08947 */ /* 0x004fea000383ffff */
[----:B------:R-:W-:Y:S05]  /*8f00*/  BRA `(.L_x_26) ;  /* 0xffffff8c00447947 */ /* 0x000fea000383ffff */
.L_x_34:
[----:B-1----:R-:W-:-:S07]  /*8f10*/  MOV R0, UR17 ;  /* 0x0000001100007c02 */ /* 0x002fce0008000f00 */
.L_x_150:
[----:B-1----:R1:W2:Y:S02]  /*8f20*/  SYNCS.PHASECHK.TRANS64.TRYWAIT P0, [R0+URZ+0x18], R3 ;  /* 0x00001803000075a7 */ /* 0x0022a400080011ff */
[----:B--2---:R-:W-:Y:S05]  /*8f30*/  @!P0 NANOSLEEP.SYNCS 0x989680 ;  /* 0x009896800000895d */ /* 0x004fea0003900000 */
[----:B------:R-:W2:Y:S02]  /*8f40*/  @!P0 SYNCS.PHASECHK.TRANS64 P0, [R0+URZ+0x18], R3 ;  /* 0x00001803000085a7 */ /* 0x000ea400080010ff */
[----:B--2---:R-:W-:Y:S05]  /*8f50*/  @!P0 BRA `(.L_x_150) ;  /* 0xfffffffc00f08947 */ /* 0x004fea000383ffff */
[----:B------:R-:W-:Y:S05]  /*8f60*/  BRA `(.L_x_33) ;  /* 0xffffff9000087947 */ /* 0x000fea000383ffff */
.L_x_39:
[----:B-1----:R1:W2:Y:S02]  /*8f70*/  SYNCS.PHASECHK.TRANS64.TRYWAIT P0, [R3+URZ+0x80], R0 ;  /* 0x00008000030075a7 */ /* 0x0022a400080011ff */
[----:B--2---:R-:W-:Y:S05]  /*8f80*/  @!P0 NANOSLEEP.SYNCS 0x989680 ;  /* 0x009896800000895d */ /* 0x004fea0003900000 */
[----:B------:R-:W2:Y:S02]  /*8f90*/  @!P0 SYNCS.PHASECHK.TRANS64 P0, [R3+URZ+0x80], R0 ;  /* 0x00008000030085a7 */ /* 0x000ea400080010ff */
[----:B--2---:R-:W-:Y:S05]  /*8fa0*/  @!P0 BRA `(.L_x_39) ;  /* 0xfffffffc00f08947 */ /* 0x004fea000383ffff */
[----:B------:R-:W-:Y:S05]  /*8fb0*/  BRA `(.L_x_151) ;  /* 0xffffff9000b47947 */ /* 0x000fea000383ffff */
.L_x_43:
[----:B------:R-:W-:-:S07]  /*8fc0*/  MOV R0, UR4 ;  /* 0x0000000400007c02 */ /* 0x000fce0008000f00 */
.L_x_152:
[----:B-1----:R1:W2:Y:S02]  /*8fd0*/  SYNCS.PHASECHK.TRANS64.TRYWAIT P0, [R0+URZ], R2 ;  /* 0x00000002000075a7 */ /* 0x0022a400080011ff */
[----:B--2---:R-:W-:Y:S05]  /*8fe0*/  @!P0 NANOSLEEP.SYNCS 0x989680 ;  /* 0x009896800000895d */ /* 0x004fea0003900000 */
[----:B------:R-:W2:Y:S02]  /*8ff0*/  @!P0 SYNCS.PHASECHK.TRANS64 P0, [R0+URZ], R2 ;  /* 0x00000002000085a7 */ /* 0x000ea400080010ff */
[----:B--2---:R-:W-:Y:S05]  /*9000*/  @!P0 BRA `(.L_x_152) ;  /* 0xfffffffc00f08947 */ /* 0x004fea000383ffff */
[----:B------:R-:W-:Y:S05]  /*9010*/  BRA `(.L_x_153) ;  /* 0xffffff98005c7947 */ /* 0x000fea000383ffff */
.L_x_44:
[----:B------:R-:W-:-:S07]  /*9020*/  MOV R0, UR5 ;  /* 0x0000000500007c02 */ /* 0x000fce0008000f00 */
.L_x_154:
[----:B-1----:R1:W2:Y:S02]  /*9030*/  SYNCS.PHASECHK.TRANS64.TRYWAIT P0, [R0+URZ], R2 ;  /* 0x00000002000075a7 */ /* 0x0022a400080011ff */
[----:B--2---:R-:W-:Y:S05]  /*9040*/  @!P0 NANOSLEEP.SYNCS 0x989680 ;  /* 0x009896800000895d */ /* 0x004fea0003900000 */
[----:B------:R-:W2:Y:S02]  /*9050*/  @!P0 SYNCS.PHASECHK.TRANS64 P0, [R0+URZ], R2 ;  /* 0x00000002000085a7 */ /* 0x000ea400080010ff */
[----:B--2---:R-:W-:Y:S05]  /*9060*/  @!P0 BRA `(.L_x_154) ;  /* 0xfffffffc00f08947 */ /* 0x004fea000383ffff */
[----:B------:R-:W-:Y:S05]  /*9070*/  BRA `(.L_x_155) ;  /* 0xffffff9800687947 */ /* 0x000fea000383ffff */
.L_x_47:
[----:B--2---:R2:W3:Y:S02]  /*9080*/  SYNCS.PHASECHK.TRANS64.TRYWAIT P0, [R2+URZ+0xe0], R4 ;  /* 0x0000e004020075a7 */ /* 0x0044e400080011ff */
[----:B---3--:R-:W-:Y:S05]  /*9090*/  @!P0 NANOSLEEP.SYNCS 0x989680 ;  /* 0x009896800000895d */ /* 0x008fea0003900000 */
[----:B------:R-:W3:Y:S02]  /*90a0*/  @!P0 SYNCS.PHASECHK.TRANS64 P0, [R2+URZ+0xe0], R4 ;  /* 0x0000e004020085a7 */ /* 0x000ee400080010ff */
[----:B---3--:R-:W-:Y:S05]  /*90b0*/  @!P0 BRA `(.L_x_47) ;  /* 0xfffffffc00f08947 */ /* 0x008fea000383ffff */
[----:B------:R-:W-:Y:S05]  /*90c0*/  BRA `(.L_x_156) ;  /* 0xffffff9800c47947 */ /* 0x000fea000383ffff */
.L_x_48:
[----:B------:R-:W-:-:S07]  /*90d0*/  MOV R2, UR4 ;  /* 0x0000000400027c02 */ /* 0x000fce0008000f00 */
.L_x_157:
[----:B--2---:R2:W3:Y:S02]  /*90e0*/  SYNCS.PHASECHK.TRANS64.TRYWAIT P0, [R2+URZ+0x90], R5 ;  /* 0x00009005020075a7 */ /* 0x0044e400080011ff */
[----:B---3--:R-:W-:Y:S05]  /*90f0*/  @!P0 NANOSLEEP.SYNCS 0x989680 ;  /* 0x009896800000895d */ /* 0x008fea0003900000 */
[----:B------:R-:W3:Y:S02]  /*9100*/  @!P0 SYNCS.PHASECHK.TRANS64 P0, [R2+URZ+0x90], R5 ;  /* 0x00009005020085a7 */ /* 0x000ee400080010ff */
[----:B---3--:R-:W-:Y:S05]  /*9110*/  @!P0 BRA `(.L_x_157) ;  /* 0xfffffffc00f08947 */ /* 0x008fea000383ffff */
[----:B------:R-:W-:Y:S05]  /*9120*/  BRA `(.L_x_158) ;  /* 0xffffff9800d47947 */ /* 0x000fea000383ffff */
.L_x_49:
[----:B--2---:R2:W3:Y:S02]  /*9130*/  SYNCS.PHASECHK.TRANS64.TRYWAIT P1, [R2+URZ+0x80], R4 ;  /* 0x00008004020075a7 */ /* 0x0044e400080211ff */
[----:B---3--:R-:W-:Y:S05]  /*9140*/  @!P1 NANOSLEEP.SYNCS 0x989680 ;  /* 0x009896800000995d */ /* 0x008fea0003900000 */
[----:B------:R-:W3:Y:S02]  /*9150*/  @!P1 SYNCS.PHASECHK.TRANS64 P1, [R2+URZ+0x80], R4 ;  /* 0x00008004020095a7 */ /* 0x000ee400080210ff */
[----:B---3--:R-:W-:Y:S05]  /*9160*/  @!P1 BRA `(.L_x_49) ;  /* 0xfffffffc00f09947 */ /* 0x008fea000383ffff */
[----:B------:R-:W-:Y:S05]  /*9170*/  BRA `(.L_x_159) ;  /* 0xffffff9c00047947 */ /* 0x000fea000383ffff */
.L_x_52:
[----:B------:R-:W-:-:S07]  /*9180*/  MOV R0, UR4 ;  /* 0x0000000400007c02 */ /* 0x000fce0008000f00 */
.L_x_160:
[----:B--2---:R2:W3:Y:S02]  /*9190*/  SYNCS.PHASECHK.TRANS64.TRYWAIT P0, [R0+URZ+0x90], R2 ;  /* 0x00009002000075a7 */ /* 0x0044e400080011ff */
[----:B---3--:R-:W-:Y:S05]  /*91a0*/  @!P0 NANOSLEEP.SYNCS 0x989680 ;  /* 0x009896800000895d */ /* 0x008fea0003900000 */
[----:B------:R-:W3:Y:S02]  /*91b0*/  @!P0 SYNCS.PHASECHK.TRANS64 P0, [R0+URZ+0x90], R2 ;  /* 0x00009002000085a7 */ /* 0x000ee400080010ff */
[----:B---3--:R-:W-:Y:S05]  /*91c0*/  @!P0 BRA `(.L_x_160) ;  /* 0xfffffffc00f08947 */ /* 0x008fea000383ffff */
[----:B------:R-:W-:Y:S05]  /*91d0*/  BRA `(.L_x_51) ;  /* 0xffffff9c00587947 */ /* 0x000fea000383ffff */
.L_x_61:
[----:B--2---:R-:W-:-:S04]  /*91e0*/  MOV R5, UR5 ;  /* 0x0000000500057c02 */ /* 0x004fc80008000f00 */
[----:B------:R2:W3:Y:S03]  /*91f0*/  SYNCS.PHASECHK.TRANS64.TRYWAIT P0, [R5+URZ+0x8], R6 ;  /* 0x00000806050075a7 */ /* 0x0004e600080011ff */
[----:B---3--:R-:W-:Y:S05]  /*9200*/  @!P0 NANOSLEEP.SYNCS 0x989680 ;  /* 0x009896800000895d */ /* 0x008fea0003900000 */
[----:B------:R-:W3:Y:S02]  /*9210*/  @!P0 SYNCS.PHASECHK.TRANS64 P0, [R5+URZ+0x8], R6 ;  /* 0x00000806050085a7 */ /* 0x000ee400080010ff */
[----:B---3--:R-:W-:Y:S05]  /*9220*/  @!P0 BRA `(.L_x_61) ;  /* 0xfffffffc00ec8947 */ /* 0x008fea000383ffff */
[----:B------:R-:W-:Y:S05]  /*9230*/  BRA `(.L_x_60) ;  /* 0xffffffa0000c7947 */ /* 0x000fea000383ffff */
.L_x_63:
[----:B------:R-:W-:Y:S01]  /*9240*/  BSSY B0, `(.L_x_161) ;  /* 0x0000006000007945 */ /* 0x000fe20003800000 */
[----:B------:R-:W-:-:S07]  /*9250*/  MOV R15, 0xffffffff ;  /* 0xffffffff000f7802 */ /* 0x000fce0000000f00 */
[----:B-12--5:R-:W-:Y:S05]  /*9260*/  WARPSYNC.COLLECTIVE R15, `(.L_x_162) ;  /* 0x000000000f0c7348 */ /* 0x026fea0003c00000 */
[----:B------:R-:W-:Y:S02]  /*9270*/  ELECT P6, UR79, PT ;  /* 0x00000000004f782f */ /* 0x000fe400038c0000 */
[----:B------:R-:W-:Y:S01]  /*9280*/  MOV R14, UR79 ;  /* 0x0000004f000e7c02 */ /* 0x000fe20008000f00 */
[----:B-12--5:R-:W-:Y:S10]  /*9290*/  ENDCOLLECTIVE ;  /* 0x000000000000791b */ /* 0x026ff40003800000 */
.L_x_162:
[----:B------:R-:W-:Y:S05]  /*92a0*/  BSYNC B0 ;  /* 0x0000000000007941 */ /* 0x000fea0003800000 */
.L_x_161:
[----:B------:R-:W-:Y:S05]  /*92b0*/  BRA `(.L_x_163) ;  /* 0xffffffa0003c7947 */ /* 0x000fea000383ffff */
.L_x_65:
[----:B--2---:R-:W-:-:S04]  /*92c0*/  MOV R0, UR5 ;  /* 0x0000000500007c02 */ /* 0x004fc80008000f00 */
[----:B------:R2:W3:Y:S03]  /*92d0*/  SYNCS.PHASECHK.TRANS64.TRYWAIT P0, [R0+URZ+0x8], R4 ;  /* 0x00000804000075a7 */ /* 0x0004e600080011ff */
[----:B---3--:R-:W-:Y:S05]  /*92e0*/  @!P0 NANOSLEEP.SYNCS 0x989680 ;  /* 0x009896800000895d */ /* 0x008fea0003900000 */
[----:B------:R-:W3:Y:S02]  /*92f0*/  @!P0 SYNCS.PHASECHK.TRANS64 P0, [R0+URZ+0x8], R4 ;  /* 0x00000804000085a7 */ /* 0x000ee400080010ff */
[----:B---3--:R-:W-:Y:S05]  /*9300*/  @!P0 BRA `(.L_x_65) ;  /* 0xfffffffc00ec8947 */ /* 0x008fea000383ffff */
[----:B------:R-:W-:Y:S05]  /*9310*/  BRA `(.L_x_64) ;  /* 0xffffffa000407947 */ /* 0x000fea000383ffff */
.L_x_66:
[----:B-1----:R1:W2:Y:S02]  /*9320*/  SYNCS.PHASECHK.TRANS64.TRYWAIT P0, [R0+URZ+0x80], R4 ;  /* 0x00008004000075a7 */ /* 0x0022a400080011ff */
[----:B--2---:R-:W-:Y:S05]  /*9330*/  @!P0 NANOSLEEP.SYNCS 0x989680 ;  /* 0x009896800000895d */ /* 0x004fea0003900000 */
[----:B------:R-:W2:Y:S02]  /*9340*/  @!P0 SYNCS.PHASECHK.TRANS64 P0, [R0+URZ+0x80], R4 ;  /* 0x00008004000085a7 */ /* 0x000ea400080010ff */
[----:B--2---:R-:W-:Y:S05]  /*9350*/  @!P0 BRA `(.L_x_66) ;  /* 0xfffffffc00f08947 */ /* 0x004fea000383ffff */
[----:B------:R-:W-:Y:S05]  /*9360*/  BRA `(.L_x_164) ;  /* 0xffffffa400287947 */ /* 0x000fea000383ffff */
.L_x_68:
[----:B------:R-:W-:-:S07]  /*9370*/  MOV R0, UR31 ;  /* 0x0000001f00007c02 */ /* 0x000fce0008000f00 */
.L_x_165:
[----:B-1----:R1:W2:Y:S02]  /*9380*/  SYNCS.PHASECHK.TRANS64.TRYWAIT P0, [R0+URZ+0xc0], R4 ;  /* 0x0000c004000075a7 */ /* 0x0022a400080011ff */
[----:B--2---:R-:W-:Y:S05]  /*9390*/  @!P0 NANOSLEEP.SYNCS 0x989680 ;  /* 0x009896800000895d */ /* 0x004fea0003900000 */
[----:B------:R-:W2:Y:S02]  /*93a0*/  @!P0 SYNCS.PHASECHK.TRANS64 P0, [R0+URZ+0xc0], R4 ;  /* 0x0000c004000085a7 */ /* 0x000ea400080010ff */
[----:B--2---:R-:W-:Y:S05]  /*93b0*/  @!P0 BRA `(.L_x_165) ;  /* 0xfffffffc00f08947 */ /* 0x004fea000383ffff */
[----:B------:R-:W-:Y:S05]  /*93c0*/  BRA `(.L_x_166) ;  /* 0xffffffa400747947 */ /* 0x000fea000383ffff */
.L_x_71:
[----:B------:R-:W-:Y:S07]  /*93d0*/  MOV R0, UR5 ;  /* 0x0000000500007c02 */ /* 0x000fee0008000f00 */
.L_x_167:
[----:B-1----:R1:W2:Y:S02]  /*93e0*/  SYNCS.PHASECHK.TRANS64.TRYWAIT P0, [R0+URZ], R4 ;  /* 0x00000004000075a7 */ /* 0x0022a400080011ff */
[----:B--2---:R-:W-:Y:S05]  /*93f0*/  @!P0 NANOSLEEP.SYNCS 0x989680 ;  /* 0x009896800000895d */ /* 0x004fea0003900000 */
[----:B------:R-:W2:Y:S02]  /*9400*/  @!P0 SYNCS.PHASECHK.TRANS64 P0, [R0+URZ], R4 ;  /* 0x00000004000085a7 */ /* 0x000ea400080010ff */
[----:B--2---:R-:W-:Y:S05]  /*9410*/  @!P0 BRA `(.L_x_167) ;  /* 0xfffffffc00f08947 */ /* 0x004fea000383ffff */
[----:B------:R-:W-:Y:S05]  /*9420*/  BRA `(.L_x_70) ;  /* 0xffffffa400887947 */ /* 0x000fea000383ffff */
.L_x_75:
[----:B-1----:R-:W-:-:S07]  /*9430*/  MOV R0, UR4 ;  /* 0x0000000400007c02 */ /* 0x002fce0008000f00 */
.L_x_168:
[----:B-1----:R1:W2:Y:S02]  /*9440*/  SYNCS.PHASECHK.TRANS64.TRYWAIT P0, [R0+URZ], R2 ;  /* 0x00000002000075a7 */ /* 0x0022a400080011ff */
[----:B--2---:R-:W-:Y:S05]  /*9450*/  @!P0 NANOSLEEP.SYNCS 0x989680 ;  /* 0x009896800000895d */ /* 0x004fea0003900000 */
[----:B------:R-:W2:Y:S02]  /*9460*/  @!P0 SYNCS.PHASECHK.TRANS64 P0, [R0+URZ], R2 ;  /* 0x00000002000085a7 */ /* 0x000ea400080010ff */
[----:B--2---:R-:W-:Y:S05]  /*9470*/  @!P0 BRA `(.L_x_168) ;  /* 0xfffffffc00f08947 */ /* 0x004fea000383ffff */
[----:B------:R-:W-:Y:S05]  /*9480*/  BRA `(.L_x_169) ;  /* 0xffffffa8007c7947 */ /* 0x000fea000383ffff */
.L_x_76:
[----:B------:R-:W-:-:S07]  /*9490*/  MOV R0, UR5 ;  /* 0x0000000500007c02 */ /* 0x000fce0008000f00 */
.L_x_170:
[----:B-1----:R1:W2:Y:S02]  /*94a0*/  SYNCS.PHASECHK.TRANS64.TRYWAIT P0, [R0+URZ], R3 ;  /* 0x00000003000075a7 */ /* 0x0022a400080011ff */
[----:B--2---:R-:W-:Y:S05]  /*94b0*/  @!P0 NANOSLEEP.SYNCS 0x989680 ;  /* 0x009896800000895d */ /* 0x004fea0003900000 */
[----:B------:R-:W2:Y:S02]  /*94c0*/  @!P0 SYNCS.PHASECHK.TRANS64 P0, [R0+URZ], R3 ;  /* 0x00000003000085a7 */ /* 0x000ea400080010ff */
[----:B--2---:R-:W-:Y:S05]  /*94d0*/  @!P0 BRA `(.L_x_170) ;  /* 0xfffffffc00f08947 */ /* 0x004fea000383ffff */
[----:B------:R-:W-:Y:S05]  /*94e0*/  BRA `(.L_x_171) ;  /* 0xffffffa800887947 */ /* 0x000fea000383ffff */
.L_x_77:
[----:B------:R-:W-:-:S07]  /*94f0*/  MOV R0, UR5 ;  /* 0x0000000500007c02 */ /* 0x000fce0008000f00 */
.L_x_172:
[----:B-1----:R1:W2:Y:S02]  /*9500*/  SYNCS.PHASECHK.TRANS64.TRYWAIT P0, [R0+URZ], R3 ;  /* 0x00000003000075a7 */ /* 0x0022a400080011ff */
[----:B--2---:R-:W-:Y:S05]  /*9510*/  @!P0 NANOSLEEP.SYNCS 0x989680 ;  /* 0x009896800000895d */ /* 0x004fea0003900000 */
[----:B------:R-:W2:Y:S02]  /*9520*/  @!P0 SYNCS.PHASECHK.TRANS64 P0, [R0+URZ], R3 ;  /* 0x00000003000085a7 */ /* 0x000ea400080010ff */
[----:B--2---:R-:W-:Y:S05]  /*9530*/  @!P0 BRA `(.L_x_172) ;  /* 0xfffffffc00f08947 */ /* 0x004fea000383ffff */
[----:B------:R-:W-:Y:S05]  /*9540*/  BRA `(.L_x_173) ;  /* 0xffffffa800947947 */ /* 0x000fea000383ffff */
.L_x_80:
[----:B------:R-:W-:-:S07]  /*9550*/  MOV R0, UR26 ;  /* 0x0000001a00007c02 */ /* 0x000fce0008000f00 */
.L_x_174:
[----:B-1----:R1:W2:Y:S02]  /*9560*/  SYNCS.PHASECHK.TRANS64.TRYWAIT P1, [R0+URZ+0x100], R2 ;  /* 0x00010002000075a7 */ /* 0x0022a400080211ff */
[----:B--2---:R-:W-:Y:S05]  /*9570*/  @!P1 NANOSLEEP.SYNCS 0x989680 ;  /* 0x009896800000995d */ /* 0x004fea0003900000 */
[----:B------:R-:W2:Y:S02]  /*9580*/  @!P1 SYNCS.PHASECHK.TRANS64 P1, [R0+URZ+0x100], R2 ;  /* 0x00010002000095a7 */ /* 0x000ea400080210ff */
[----:B--2---:R-:W-:Y:S05]  /*9590*/  @!P1 BRA `(.L_x_174) ;  /* 0xfffffffc00f09947 */ /* 0x004fea000383ffff */
[----:B------:R-:W-:Y:S05]  /*95a0*/  BRA `(.L_x_175) ;  /* 0xffffffa800e07947 */ /* 0x000fea000383ffff */
.L_x_85:
[----:B--2---:R2:W3:Y:S02]  /*95b0*/  SYNCS.PHASECHK.TRANS64.TRYWAIT P0, [R8+URZ+0x80], R0 ;  /* 0x00008000080075a7 */ /* 0x0044e400080011ff */
[----:B---3--:R-:W-:Y:S05]  /*95c0*/  @!P0 NANOSLEEP.SYNCS 0x989680 ;  /* 0x009896800000895d */ /* 0x008fea0003900000 */
[----:B------:R-:W3:Y:S02]  /*95d0*/  @!P0 SYNCS.PHASECHK.TRANS64 P0, [R8+URZ+0x80], R0 ;  /* 0x00008000080085a7 */ /* 0x000ee400080010ff */
[----:B---3--:R-:W-:Y:S05]  /*95e0*/  @!P0 BRA `(.L_x_85) ;  /* 0xfffffffc00f08947 */ /* 0x008fea000383ffff */
[----:B------:R-:W-:Y:S05]  /*95f0*/  BRA `(.L_x_176) ;  /* 0xffffffb000187947 */ /* 0x000fea000383ffff */
.L_x_88:
[----:B--2---:R-:W-:Y:S07]  /*9600*/  MOV R0, UR21 ;  /* 0x0000001500007c02 */ /* 0x004fee0008000f00 */
.L_x_177:
[----:B--2---:R2:W3:Y:S02]  /*9610*/  SYNCS.PHASECHK.TRANS64.TRYWAIT P1, [R0+URZ+0x78], R2 ;  /* 0x00007802000075a7 */ /* 0x0044e400080211ff */
[----:B---3--:R-:W-:Y:S05]  /*9620*/  @!P1 NANOSLEEP.SYNCS 0x989680 ;  /* 0x009896800000995d */ /* 0x008fea0003900000 */
[----:B------:R-:W3:Y:S02]  /*9630*/  @!P1 SYNCS.PHASECHK.TRANS64 P1, [R0+URZ+0x78], R2 ;  /* 0x00007802000095a7 */ /* 0x000ee400080210ff */
[----:B---3--:R-:W-:Y:S05]  /*9640*/  @!P1 BRA `(.L_x_177) ;  /* 0xfffffffc00f09947 */ /* 0x008fea000383ffff */
[----:B------:R-:W-:Y:S05]  /*9650*/  BRA `(.L_x_87) ;  /* 0xffffffb400947947 */ /* 0x000fea000383ffff */
.L_x_91:
[----:B--2---:R-:W-:Y:S07]  /*9660*/  MOV R0, UR21 ;  /* 0x0000001500007c02 */ /* 0x004fee0008000f00 */
.L_x_178:
[----:B--2---:R2:W3:Y:S02]  /*9670*/  SYNCS.PHASECHK.TRANS64.TRYWAIT P0, [R0+URZ+0x50], R4 ;  /* 0x00005004000075a7 */ /* 0x0044e400080011ff */
[----:B---3--:R-:W-:Y:S05]  /*9680*/  @!P0 NANOSLEEP.SYNCS 0x989680 ;  /* 0x009896800000895d */ /* 0x008fea0003900000 */
[----:B------:R-:W3:Y:S02]  /*9690*/  @!P0 SYNCS.PHASECHK.TRANS64 P0, [R0+URZ+0x50], R4 ;  /* 0x00005004000085a7 */ /* 0x000ee400080010ff */
[----:B---3--:R-:W-:Y:S05]  /*96a0*/  @!P0 BRA `(.L_x_178) ;  /* 0xfffffffc00f08947 */ /* 0x008fea000383ffff */
[----:B------:R-:W-:Y:S05]  /*96b0*/  BRA `(.L_x_179) ;  /* 0xffffffb400ec7947 */ /* 0x000fea000383ffff */
.L_x_92:
[----:B------:R-:W-:Y:S07]  /*96c0*/  MOV R0, UR21 ;  /* 0x0000001500007c02 */ /* 0x000fee0008000f00 */
.L_x_180:
[----:B--2---:R2:W3:Y:S02]  /*96d0*/  SYNCS.PHASECHK.TRANS64.TRYWAIT P0, [R0+URZ+0x58], R4 ;  /* 0x00005804000075a7 */ /* 0x0044e400080011ff */
[----:B---3--:R-:W-:Y:S05]  /*96e0*/  @!P0 NANOSLEEP.SYNCS 0x989680 ;  /* 0x009896800000895d */ /* 0x008fea0003900000 */
[----:B------:R-:W3:Y:S02]  /*96f0*/  @!P0 SYNCS.PHASECHK.TRANS64 P0, [R0+URZ+0x58], R4 ;  /* 0x00005804000085a7 */ /* 0x000ee400080010ff */
[----:B---3--:R-:W-:Y:S05]  /*9700*/  @!P0 BRA `(.L_x_180) ;  /* 0xfffffffc00f08947 */ /* 0x008fea000383ffff */
[----:B------:R-:W-:Y:S05]  /*9710*/  BRA `(.L_x_181) ;  /* 0xffffffb800487947 */ /* 0x000fea000383ffff */
.L_x_93:
[----:B------:R-:W-:Y:S07]  /*9720*/  MOV R0, UR21 ;  /* 0x0000001500007c02 */ /* 0x000fee0008000f00 */
.L_x_182:
[----:B--2---:R2:W3:Y:S02]  /*9730*/  SYNCS.PHASECHK.TRANS64.TRYWAIT P0, [R0+URZ+0x60], R4 ;  /* 0x00006004000075a7 */ /* 0x0044e400080011ff */
[----:B---3--:R-:W-:Y:S05]  /*9740*/  @!P0 NANOSLEEP.SYNCS 0x989680 ;  /* 0x009896800000895d */ /* 0x008fea0003900000 */
[----:B------:R-:W3:Y:S02]  /*9750*/  @!P0 SYNCS.PHASECHK.TRANS64 P0, [R0+URZ+0x60], R4 ;  /* 0x00006004000085a7 */ /* 0x000ee400080010ff */
[----:B---3--:R-:W-:Y:S05]  /*9760*/  @!P0 BRA `(.L_x_182) ;  /* 0xfffffffc00f08947 */ /* 0x008fea000383ffff */
[----:B------:R-:W-:Y:S05]  /*9770*/  BRA `(.L_x_183) ;  /* 0xffffffb800a87947 */ /* 0x000fea000383ffff */
.L_x_94:
[----:B------:R-:W-:Y:S07]  /*9780*/  MOV R0, UR21 ;  /* 0x0000001500007c02 */ /* 0x000fee0008000f00 */
.L_x_184:
[----:B--2---:R2:W3:Y:S02]  /*9790*/  SYNCS.PHASECHK.TRANS64.TRYWAIT P0, [R0+URZ+0x68], R4 ;  /* 0x00006804000075a7 */ /* 0x0044e400080011ff */
[----:B---3--:R-:W-:Y:S05]  /*97a0*/  @!P0 NANOSLEEP.SYNCS 0x989680 ;  /* 0x009896800000895d */ /* 0x008fea0003900000 */
[----:B------:R-:W3:Y:S02]  /*97b0*/  @!P0 SYNCS.PHASECHK.TRANS64 P0, [R0+URZ+0x68], R4 ;  /* 0x00006804000085a7 */ /* 0x000ee400080010ff */
[----:B---3--:R-:W-:Y:S05]  /*97c0*/  @!P0 BRA `(.L_x_184) ;  /* 0xfffffffc00f08947 */ /* 0x008fea000383ffff */
[----:B------:R-:W-:Y:S05]  /*97d0*/  BRA `(.L_x_185) ;  /* 0xffffffbc00107947 */ /* 0x000fea000383ffff */
.L_x_96:
[----:B------:R-:W-:-:S07]  /*97e0*/  MOV R0, UR21 ;  /* 0x0000001500007c02 */ /* 0x000fce0008000f00 */
.L_x_186:
[----:B---3--:R3:W4:Y:S02]  /*97f0*/  SYNCS.PHASECHK.TRANS64.TRYWAIT P0, [R0+URZ+0x50], R2 ;  /* 0x00005002000075a7 */ /* 0x00872400080011ff */
[----:B----4-:R-:W-:Y:S05]  /*9800*/  @!P0 NANOSLEEP.SYNCS 0x989680 ;  /* 0x009896800000895d */ /* 0x010fea0003900000 */
[----:B------:R-:W4:Y:S02]  /*9810*/  @!P0 SYNCS.PHASECHK.TRANS64 P0, [R0+URZ+0x50], R2 ;  /* 0x00005002000085a7 */ /* 0x000f2400080010ff */
[----:B----4-:R-:W-:Y:S05]  /*9820*/  @!P0 BRA `(.L_x_186) ;  /* 0xfffffffc00f08947 */ /* 0x010fea000383ffff */
[----:B------:R-:W-:Y:S05]  /*9830*/  BRA `(.L_x_187) ;  /* 0xffffffbc009c7947 */ /* 0x000fea000383ffff */
.L_x_97:
[----:B---3--:R-:W-:-:S07]  /*9840*/  MOV R0, UR21 ;  /* 0x0000001500007c02 */ /* 0x008fce0008000f00 */
.L_x_188:
[----:B---3--:R3:W4:Y:S02]  /*9850*/  SYNCS.PHASECHK.TRANS64.TRYWAIT P0, [R0+URZ+0x58], R2 ;  /* 0x00005802000075a7 */ /* 0x00872400080011ff */
[----:B----4-:R-:W-:Y:S05]  /*9860*/  @!P0 NANOSLEEP.SYNCS 0x989680 ;  /* 0x009896800000895d */ /* 0x010fea0003900000 */
[----:B------:R-:W4:Y:S02]  /*9870*/  @!P0 SYNCS.PHASECHK.TRANS64 P0, [R0+URZ+0x58], R2 ;  /* 0x00005802000085a7 */ /* 0x000f2400080010ff */
[----:B----4-:R-:W-:Y:S05]  /*9880*/  @!P0 BRA `(.L_x_188) ;  /* 0xfffffffc00f08947 */ /* 0x010fea000383ffff */
[----:B------:R-:W-:Y:S05]  /*9890*/  BRA `(.L_x_189) ;  /* 0xffffffbc008c7947 */ /* 0x000fea000383ffff */
.L_x_98:
[----:B---3--:R-:W-:-:S07]  /*98a0*/  MOV R0, UR21 ;  /* 0x0000001500007c02 */ /* 0x008fce0008000f00 */
.L_x_190:
[----:B---3--:R3:W4:Y:S02]  /*98b0*/  SYNCS.PHASECHK.TRANS64.TRYWAIT P0, [R0+URZ+0x60], R2 ;  /* 0x00006002000075a7 */ /* 0x00872400080011ff */
[----:B----4-:R-:W-:Y:S05]  /*98c0*/  @!P0 NANOSLEEP.SYNCS 0x989680 ;  /* 0x009896800000895d */ /* 0x010fea0003900000 */
[----:B------:R-:W4:Y:S02]  /*98d0*/  @!P0 SYNCS.PHASECHK.TRANS64 P0, [R0+URZ+0x60], R2 ;  /* 0x00006002000085a7 */ /* 0x000f2400080010ff */
[----:B----4-:R-:W-:Y:S05]  /*98e0*/  @!P0 BRA `(.L_x_190) ;  /* 0xfffffffc00f08947 */ /* 0x010fea000383ffff */
[----:B------:R-:W-:Y:S05]  /*98f0*/  BRA `(.L_x_191) ;  /* 0xffffffbc007c7947 */ /* 0x000fea000383ffff */
.L_x_100:
[----:B-1----:R1:W2:Y:S02]  /*9900*/  SYNCS.PHASECHK.TRANS64.TRYWAIT P0, [R3+URZ+0x80], R0 ;  /* 0x00008000030075a7 */ /* 0x0022a400080011ff */
[----:B--2---:R-:W-:Y:S05]  /*9910*/  @!P0 NANOSLEEP.SYNCS 0x989680 ;  /* 0x009896800000895d */ /* 0x004fea0003900000 */
[----:B------:R-:W2:Y:S02]  /*9920*/  @!P0 SYNCS.PHASECHK.TRANS64 P0, [R3+URZ+0x80], R0 ;  /* 0x00008000030085a7 */ /* 0x000ea400080010ff */
[----:B--2---:R-:W-:Y:S05]  /*9930*/  @!P0 BRA `(.L_x_100) ;  /* 0xfffffffc00f08947 */ /* 0x004fea000383ffff */
[----:B------:R-:W-:Y:S05]  /*9940*/  BRA `(.L_x_192) ;  /* 0xffffffc000487947 */ /* 0x000fea000383ffff */
.L_x_111:
[----:B-1----:R-:W-:Y:S04]  /*9950*/  MOV R2, UR43 ;  /* 0x0000002b00027c02 */ /* 0x002fe80008000f00 */
[----:B------:R1:W2:Y:S03]  /*9960*/  SYNCS.PHASECHK.TRANS64.TRYWAIT P1, [R2+URZ+0x30], R3 ;  /* 0x00003003020075a7 */ /* 0x0002a600080211ff */
[----:B--2---:R-:W-:Y:S05]  /*9970*/  @!P1 NANOSLEEP.SYNCS 0x989680 ;  /* 0x009896800000995d */ /* 0x004fea0003900000 */
[----:B------:R-:W2:Y:S02]  /*9980*/  @!P1 SYNCS.PHASECHK.TRANS64 P1, [R2+URZ+0x30], R3 ;  /* 0x00003003020095a7 */ /* 0x000ea400080210ff */
[----:B--2---:R-:W-:Y:S05]  /*9990*/  @!P1 BRA `(.L_x_111) ;  /* 0xfffffffc00ec9947 */ /* 0x004fea000383ffff */
[----:B------:R-:W-:Y:S05]  /*99a0*/  BRA `(.L_x_110) ;  /* 0xffffffcc00b47947 */ /* 0x000fea000383ffff */
.L_x_113:
[----:B-1----:R1:W4:Y:S02]  /*99b0*/  SYNCS.PHASECHK.TRANS64.TRYWAIT P0, [R53+URZ+0xa0], R0 ;  /* 0x0000a000350075a7 */ /* 0x00232400080011ff */
[----:B----4-:R-:W-:Y:S05]  /*99c0*/  @!P0 NANOSLEEP.SYNCS 0x989680 ;  /* 0x009896800000895d */ /* 0x010fea0003900000 */
[----:B------:R-:W4:Y:S02]  /*99d0*/  @!P0 SYNCS.PHASECHK.TRANS64 P0, [R53+URZ+0xa0], R0 ;  /* 0x0000a000350085a7 */ /* 0x000f2400080010ff */
[----:B----4-:R-:W-:Y:S05]  /*99e0*/  @!P0 BRA `(.L_x_113) ;  /* 0xfffffffc00f08947 */ /* 0x010fea000383ffff */
[----:B------:R-:W-:Y:S05]  /*99f0*/  BRA `(.L_x_112) ;  /* 0xffffffcc00d47947 */ /* 0x000fea000383ffff */
.L_x_122:
[----:B--2---:R2:W3:Y:S02]  /*9a00*/  SYNCS.PHASECHK.TRANS64.TRYWAIT P0, [R2+URZ+0x30], R0 ;  /* 0x00003000020075a7 */ /* 0x0044e400080011ff */
[----:B---3--:R-:W-:Y:S05]  /*9a10*/  @!P0 NANOSLEEP.SYNCS 0x989680 ;  /* 0x009896800000895d */ /* 0x008fea0003900000 */
[----:B------:R-:W3:Y:S02]  /*9a20*/  @!P0 SYNCS.PHASECHK.TRANS64 P0, [R2+URZ+0x30], R0 ;  /* 0x00003000020085a7 */ /* 0x000ee400080010ff */
[----:B---3--:R-:W-:Y:S05]  /*9a30*/  @!P0 BRA `(.L_x_122) ;  /* 0xfffffffc00f08947 */ /* 0x008fea000383ffff */
[----:B------:R-:W-:Y:S05]  /*9a40*/  BRA `(.L_x_121) ;  /* 0xffffffd400e47947 */ /* 0x000fea000383ffff */
.L_x_130:
[----:B--2---:R2:W3:Y:S02]  /*9a50*/  SYNCS.PHASECHK.TRANS64.TRYWAIT P0, [R2+URZ+0x30], R4 ;  /* 0x00003004020075a7 */ /* 0x0044e400080011ff */
[----:B---3--:R-:W-:Y:S05]  /*9a60*/  @!P0 NANOSLEEP.SYNCS 0x989680 ;  /* 0x009896800000895d */ /* 0x008fea0003900000 */
[----:B------:R-:W3:Y:S02]  /*9a70*/  @!P0 SYNCS.PHASECHK.TRANS64 P0, [R2+URZ+0x30], R4 ;  /* 0x00003004020085a7 */ /* 0x000ee400080010ff */
[----:B---3--:R-:W-:Y:S05]  /*9a80*/  @!P0 BRA `(.L_x_130) ;  /* 0xfffffffc00f08947 */ /* 0x008fea000383ffff */
[----:B------:R-:W-:Y:S05]  /*9a90*/  BRA `(.L_x_129) ;  /* 0xffffffe000047947 */ /* 0x000fea000383ffff */
.L_x_138:
[----:B--2---:R2:W3:Y:S02]  /*9aa0*/  SYNCS.PHASECHK.TRANS64.TRYWAIT P0, [R3+URZ+0x30], R0 ;  /* 0x00003000030075a7 */ /* 0x0044e400080011ff */
[----:B---3--:R-:W-:Y:S05]  /*9ab0*/  @!P0 NANOSLEEP.SYNCS 0x989680 ;  /* 0x009896800000895d */ /* 0x008fea0003900000 */
[----:B------:R-:W3:Y:S02]  /*9ac0*/  @!P0 SYNCS.PHASECHK.TRANS64 P0, [R3+URZ+0x30], R0 ;  /* 0x00003000030085a7 */ /* 0x000ee400080010ff */
[----:B---3--:R-:W-:Y:S05]  /*9ad0*/  @!P0 BRA `(.L_x_138) ;  /* 0xfffffffc00f08947 */ /* 0x008fea000383ffff */
[----:B------:R-:W-:Y:S05]  /*9ae0*/  BRA `(.L_x_137) ;  /* 0xffffffe800247947 */ /* 0x000fea000383ffff */
        .weak           $__internal_0_$__cuda_sm10x_tcgen05_guardrail_trap_col_being_dealloced_not_returned_by_alloc
        .type           $__internal_0_$__cuda_sm10x_tcgen05_guardrail_trap_col_being_dealloced_not_returned_by_alloc,@function
        .size           $__internal_0_$__cuda_sm10x_tcgen05_guardrail_trap_col_being_dealloced_not_returned_by_alloc,($__internal_1_$__cuda_sm10x_tcgen05_guardrail_trap_phase_invalid_during_alloc - $__internal_0_$__cuda_sm10x_tcgen05_guardrail_trap_col_being_dealloced_not_returned_by_alloc)
$__internal_0_$__cuda_sm10x_tcgen05_guardrail_trap_col_being_dealloced_not_returned_by_alloc:
[----:B------:R-:W-:Y:S05]  /*9af0*/  BPT.TRAP 0x1 ;  /* 0x000000040000795c */ /* 0x000fea0000300000 */
[----:B------:R-:W-:-:S04]  /*9b00*/  HFMA2 R3, -RZ, RZ, 0, 0 ;  /* 0x00000000ff037431 */ /* 0x000fc800000001ff */
[----:B------:R-:W-:Y:S05]  /*9b10*/  RET.REL.NODEC R2 `(_ZN7cutlass13device_kernelINS_4gemm6kernel13GemmUniversalIN4cute5tupleIJiiiiEEENS1_10collective13CollectiveMmaINS1_35MainloopSm100TmaUmmaWarpSpecializedILi3ELi2ELi4ENS5_IJNS4_1CILi8EEENSA_ILi1EEESC_EEEEENS5_IJNSA_ILi128EEESF_NSA_ILi64EEEEEENS_6half_tENS5_IJSC_llEEESI_NS5_IJlSC_lEEENS4_8TiledMMAINS4_8MMA_AtomIJNS4_26SM100_MMA_F16BF16_2x1SM_SSISI_SI_fLi128ELi128ELNS4_4UMMA5MajorE1ELSP_0ELNSO_7ScaleInE0ELSQ_0EEEEEENS4_6LayoutINS5_IJSC_SC_SC_EEENS5_IJNSA_ILi0EEESV_SV_EEEEENS5_IJNS4_10UnderscoreESY_SY_EEEEENS4_18SM100_TMA_2SM_LOADENS4_14ComposedLayoutINS4_7SwizzleILi3ELi4ELi3EEENS4_18smem_ptr_flag_bitsILi16EEENST_INS5_IJSG_SB_EEENS5_IJSC_SG_EEEEEEEvNS4_8identityENS4_28SM100_TMA_2SM_LOAD_MULTICASTENS12_IS14_S16_NST_INS5_IJSB_SG_EEENS5_IJSG_SC_EEEEEEEvS1B_EENS_8epilogue10collective18CollectiveEpilogueINS1I_23Sm100TmaWarpSpecializedILi4ELi2ELi16ELb1ELb0EEEJNS5_IJSG_SF_SG_EEENS5_IJNST_ISG_SC_EENST_INS5_IJNSA_ILi16EEENSA_ILi2EEEEEES18_EEEEESI_SK_SI_SK_NS1I_6fusion15FusionCallbacksIS1M_NS1U_17LinearCombinationISI_fSI_fLNS_15FloatRoundStyleE2EEES1N_S1T_JEEENS4_5SM1004TMEM4LOAD26SM100_TMEM_LOAD_32dp32b16xENS4_13SM90_TMA_LOADENS12_INS13_ILi1ELi4ELi3EEES16_NST_INS5_IJSB_S1P_EEENS5_IJS1P_SC_EEEEEEENS4_39AutoVectorizingCopyWithAssumedAlignmentILi128EEENS4_14SM90_TMA_STOREES29_S2B_S2B_EEEvvEEEEvNT_6ParamsE) ;  /* 0xffffff6402387950 */ /* 0x000fea0003c3ffff */
        .weak           $__internal_1_$__cuda_sm10x_tcgen05_guardrail_trap_phase_invalid_during_alloc
        .type           $__internal_1_$__cuda_sm10x_tcgen05_guardrail_trap_phase_invalid_during_alloc,@function
        .size           $__internal_1_$__cuda_sm10x_tcgen05_guardrail_trap_phase_invalid_during_alloc,($__internal_2_$__cuda_sm10x_tcgen05_guardrail_trap_unallocated_columns_being_dealloced - $__internal_1_$__cuda_sm10x_tcgen05_guardrail_trap_phase_invalid_during_alloc)
$__internal_1_$__cuda_sm10x_tcgen05_guardrail_trap_phase_invalid_during_alloc:
[----:B------:R-:W-:Y:S05]  /*9b20*/  BPT.TRAP 0x1 ;  /* 0x000000040000795c */ /* 0x000fea0000300000 */
[----:B------:R-:W-:-:S04]  /*9b30*/  MOV R5, 0x0 ;  /* 0x0000000000057802 */ /* 0x000fc80000000f00 */
[----:B------:R-:W-:Y:S05]  /*9b40*/  RET.REL.NODEC R4 `(_ZN7cutlass13device_kernelINS_4gemm6kernel13GemmUniversalIN4cute5tupleIJiiiiEEENS1_10collective13CollectiveMmaINS1_35MainloopSm100TmaUmmaWarpSpecializedILi3ELi2ELi4ENS5_IJNS4_1CILi8EEENSA_ILi1EEESC_EEEEENS5_IJNSA_ILi128EEESF_NSA_ILi64EEEEEENS_6half_tENS5_IJSC_llEEESI_NS5_IJlSC_lEEENS4_8TiledMMAINS4_8MMA_AtomIJNS4_26SM100_MMA_F16BF16_2x1SM_SSISI_SI_fLi128ELi128ELNS4_4UMMA5MajorE1ELSP_0ELNSO_7ScaleInE0ELSQ_0EEEEEENS4_6LayoutINS5_IJSC_SC_SC_EEENS5_IJNSA_ILi0EEESV_SV_EEEEENS5_IJNS4_10UnderscoreESY_SY_EEEEENS4_18SM100_TMA_2SM_LOADENS4_14ComposedLayoutINS4_7SwizzleILi3ELi4ELi3EEENS4_18smem_ptr_flag_bitsILi16EEENST_INS5_IJSG_SB_EEENS5_IJSC_SG_EEEEEEEvNS4_8identityENS4_28SM100_TMA_2SM_LOAD_MULTICASTENS12_IS14_S16_NST_INS5_IJSB_SG_EEENS5_IJSG_SC_EEEEEEEvS1B_EENS_8epilogue10collective18CollectiveEpilogueINS1I_23Sm100TmaWarpSpecializedILi4ELi2ELi16ELb1ELb0EEEJNS5_IJSG_SF_SG_EEENS5_IJNST_ISG_SC_EENST_INS5_IJNSA_ILi16EEENSA_ILi2EEEEEES18_EEEEESI_SK_SI_SK_NS1I_6fusion15FusionCallbacksIS1M_NS1U_17LinearCombinationISI_fSI_fLNS_15FloatRoundStyleE2EEES1N_S1T_JEEENS4_5SM1004TMEM4LOAD26SM100_TMEM_LOAD_32dp32b16xENS4_13SM90_TMA_LOADENS12_INS13_ILi1ELi4ELi3EEES16_NST_INS5_IJSB_S1P_EEENS5_IJS1P_SC_EEEEEEENS4_39AutoVectorizingCopyWithAssumedAlignmentILi128EEENS4_14SM90_TMA_STOREES29_S2B_S2B_EEEvvEEEEvNT_6ParamsE) ;  /* 0xffffff64042c7950 */ /* 0x000fea0003c3ffff */
        .weak           $__internal_2_$__cuda_sm10x_tcgen05_guardrail_trap_unallocated_columns_being_dealloced
        .type           $__internal_2_$__cuda_sm10x_tcgen05_guardrail_trap_unallocated_columns_being_dealloced,@function
        .size           $__internal_2_$__cuda_sm10x_tcgen05_guardrail_trap_unallocated_columns_being_dealloced,(.L_x_194 - $__internal_2_$__cuda_sm10x_tcgen05_guardrail_trap_unallocated_columns_being_dealloced)
$__internal_2_$__cuda_sm10x_tcgen05_guardrail_trap_unallocated_columns_being_dealloced:
[----:B------:R-:W-:Y:S05]  /*9b50*/  BPT.TRAP 0x1 ;  /* 0x000000040000795c */ /* 0x000fea0000300000 */
[----:B------:R-:W-:-:S04]  /*9b60*/  HFMA2 R3, -RZ, RZ, 0, 0 ;  /* 0x00000000ff037431 */ /* 0x000fc800000001ff */
[----:B------:R-:W-:Y:S05]  /*9b70*/  RET.REL.NODEC R2 `(_ZN7cutlass13device_kernelINS_4gemm6kernel13GemmUniversalIN4cute5tupleIJiiiiEEENS1_10collective13CollectiveMmaINS1_35MainloopSm100TmaUmmaWarpSpecializedILi3ELi2ELi4ENS5_IJNS4_1CILi8EEENSA_ILi1EEESC_EEEEENS5_IJNSA_ILi128EEESF_NSA_ILi64EEEEEENS_6half_tENS5_IJSC_llEEESI_NS5_IJlSC_lEEENS4_8TiledMMAINS4_8MMA_AtomIJNS4_26SM100_MMA_F16BF16_2x1SM_SSISI_SI_fLi128ELi128ELNS4_4UMMA5MajorE1ELSP_0ELNSO_7ScaleInE0ELSQ_0EEEEEENS4_6LayoutINS5_IJSC_SC_SC_EEENS5_IJNSA_ILi0EEESV_SV_EEEEENS5_IJNS4_10UnderscoreESY_SY_EEEEENS4_18SM100_TMA_2SM_LOADENS4_14ComposedLayoutINS4_7SwizzleILi3ELi4ELi3EEENS4_18smem_ptr_flag_bitsILi16EEENST_INS5_IJSG_SB_EEENS5_IJSC_SG_EEEEEEEvNS4_8identityENS4_28SM100_TMA_2SM_LOAD_MULTICASTENS12_IS14_S16_NST_INS5_IJSB_SG_EEENS5_IJSG_SC_EEEEEEEvS1B_EENS_8epilogue10collective18CollectiveEpilogueINS1I_23Sm100TmaWarpSpecializedILi4ELi2ELi16ELb1ELb0EEEJNS5_IJSG_SF_SG_EEENS5_IJNST_ISG_SC_EENST_INS5_IJNSA_ILi16EEENSA_ILi2EEEEEES18_EEEEESI_SK_SI_SK_NS1I_6fusion15FusionCallbacksIS1M_NS1U_17LinearCombinationISI_fSI_fLNS_15FloatRoundStyleE2EEES1N_S1T_JEEENS4_5SM1004TMEM4LOAD26SM100_TMEM_LOAD_32dp32b16xENS4_13SM90_TMA_LOADENS12_INS13_ILi1ELi4ELi3EEES16_NST_INS5_IJSB_S1P_EEENS5_IJS1P_SC_EEEEEEENS4_39AutoVectorizingCopyWithAssumedAlignmentILi128EEENS4_14SM90_TMA_STOREES29_S2B_S2B_EEEvvEEEEvNT_6ParamsE) ;  /* 0xffffff6402207950 */ /* 0x000fea0003c3ffff */
.L_x_193:
[----:B------:R-:W-:-:S00]  /*9b80*/  BRA `(.L_x_193) ;  /* 0xfffffffc00fc7947 */ /* 0x000fc0000383ffff */
[----:B------:R-:W-:-:S00]  /*9b90*/  NOP ;  /* 0x0000000000007918 */ /* 0x000fc00000000000 */
        /* <DEDUP_REMOVED lines=14> */
.L_x_194:


//--------------------- .nv.global.init           --------------------------
	.section	.nv.global.init,"aw",@progbits
.nv.global.init:
	.type		$str$27,@object
	.size		$str$27,($str$28 - $str$27)
$str$27:
        /*0000*/ 	.byte	0x28, 0x61, 0x64, 0x64, 0x72, 0x65, 0x73, 0x73, 0x20, 0x26, 0x20, 0x6d, 0x61, 0x73, 0x6b, 0x29
        /*0010*/ 	.byte	0x20, 0x3d, 0x3d, 0x20, 0x30, 0x00
	.type		$str$28,@object
	.size		$str$28,($str$26 - $str$28)
$str$28:
        /*0016*/ 	.byte	0x2f, 0x74, 0x6d, 0x70, 0x2f, 0x63, 0x75, 0x74, 0x6c, 0x61, 0x73, 0x73, 0x5f, 0x73, 0x77, 0x65
        /*0026*/ 	.byte	0x65, 0x70, 0x5f, 0x73, 0x72, 0x63, 0x2f, 0x69, 0x6e, 0x63, 0x6c, 0x75, 0x64, 0x65, 0x2f, 0x63
        /*0036*/ 	.byte	0x75, 0x74, 0x65, 0x2f, 0x70, 0x6f, 0x69, 0x6e, 0x74, 0x65, 0x72, 0x5f, 0x66, 0x6c, 0x61, 0x67
        /*0046*/ 	.byte	0x67, 0x65, 0x64, 0x2e, 0x68, 0x70, 0x70, 0x00
	.type		$str$26,@object
	.size		$str$26,($str$25 - $str$26)
$str$26:
        /*004e*/ 	.byte	0x2f, 0x74, 0x6d, 0x70, 0x2f, 0x63, 0x75, 0x74, 0x6c, 0x61, 0x73, 0x73, 0x5f, 0x73, 0x77, 0x65
        /*005e*/ 	.byte	0x65, 0x70, 0x5f, 0x73, 0x72, 0x63, 0x2f, 0x69, 0x6e, 0x63, 0x6c, 0x75, 0x64, 0x65, 0x2f, 0x63
        /*006e*/ 	.byte	0x75, 0x74, 0x65, 0x2f, 0x61, 0x74, 0x6f, 0x6d, 0x2f, 0x63, 0x6f, 0x70, 0x79, 0x5f, 0x74, 0x72
        /*007e*/ 	.byte	0x61, 0x69, 0x74, 0x73, 0x5f, 0x73, 0x6d, 0x31, 0x30, 0x30, 0x2e, 0x68, 0x70, 0x70, 0x00
	.type		$str$25,@object
	.size		$str$25,(__unnamed_1 - $str$25)
$str$25:
        /*008d*/ 	.byte	0x28, 0x28, 0x75, 0x69, 0x6e, 0x74, 0x33, 0x32, 0x5f, 0x74, 0x28, 0x74, 0x68, 0x72, 0x65, 0x61
        /*009d*/ 	.byte	0x64, 0x49, 0x64, 0x78, 0x2e, 0x78, 0x29, 0x20, 0x2f, 0x20, 0x33, 0x32, 0x29, 0x20, 0x25, 0x20
        /*00ad*/ 	.byte	0x34, 0x29, 0x20, 0x3d, 0x3d, 0x20, 0x28, 0x28, 0x28, 0x74, 0x6d, 0x65, 0x6d, 0x5f, 0x61, 0x64
        /*00bd*/ 	.byte	0x64, 0x72, 0x20, 0x3e, 0x3e, 0x20, 0x31, 0x36, 0x29, 0x20, 0x2f, 0x20, 0x33, 0x32, 0x29, 0x20
        /*00cd*/ 	.byte	0x25, 0x20, 0x34, 0x29, 0x00
	.type		__unnamed_1,@object
	.size		__unnamed_1,(__unnamed_2 - __unnamed_1)
__unnamed_1:
        /*00d2*/ 	.byte	0x61, 0x75, 0x74, 0x6f, 0x20, 0x63, 0x75, 0x74, 0x65, 0x3a, 0x3a, 0x61, 0x73, 0x5f, 0x70, 0x6f
        /* <DEDUP_REMOVED lines=24> */
        /*0262*/ 	.byte	0x34, 0x38, 0x3e, 0x3e, 0x3e, 0x3e, 0x5d, 0x00
	.type		__unnamed_2,@object
	.size		__unnamed_2,(.L_2 - __unnamed_2)
__unnamed_2:
        /* <DEDUP_REMOVED lines=40> */
        /*04ea*/ 	.byte	0x3a, 0x3a, 0x43, 0x3c, 0x30, 0x3e, 0x3e, 0x3e, 0x3e, 0x5d, 0x00
.L_2:


//--------------------- .nv.shared._ZN7cutlass13device_kernelINS_4gemm6kernel13GemmUniversalIN4cute5tupleIJiiiiEEENS1_10collective13CollectiveMmaINS1_35MainloopSm100TmaUmmaWarpSpecializedILi3ELi2ELi4ENS5_IJNS4_1CILi8EEENSA_ILi1EEESC_EEEEENS5_IJNSA_ILi128EEESF_NSA_ILi64EEEEEENS_6half_tENS5_IJSC_llEEESI_NS5_IJlSC_lEEENS4_8TiledMMAINS4_8MMA_AtomIJNS4_26SM100_MMA_F16BF16_2x1SM_SSISI_SI_fLi128ELi128ELNS4_4UMMA5MajorE1ELSP_0ELNSO_7ScaleInE0ELSQ_0EEEEEENS4_6LayoutINS5_IJSC_SC_SC_EEENS5_IJNSA_ILi0EEESV_SV_EEEEENS5_IJNS4_10UnderscoreESY_SY_EEEEENS4_18SM100_TMA_2SM_LOADENS4_14ComposedLayoutINS4_7SwizzleILi3ELi4ELi3EEENS4_18smem_ptr_flag_bitsILi16EEENST_INS5_IJSG_SB_EEENS5_IJSC_SG_EEEEEEEvNS4_8identityENS4_28SM100_TMA_2SM_LOAD_MULTICASTENS12_IS14_S16_NST_INS5_IJSB_SG_EEENS5_IJSG_SC_EEEEEEEvS1B_EENS_8epilogue10collective18CollectiveEpilogueINS1I_23Sm100TmaWarpSpecializedILi4ELi2ELi16ELb1ELb0EEEJNS5_IJSG_SF_SG_EEENS5_IJNST_ISG_SC_EENST_INS5_IJNSA_ILi16EEENSA_ILi2EEEEEES18_EEEEESI_SK_SI_SK_NS1I_6fusion15FusionCallbacksIS1M_NS1U_17LinearCombinationISI_fSI_fLNS_15FloatRoundStyleE2EEES1N_S1T_JEEENS4_5SM1004TMEM4LOAD26SM100_TMEM_LOAD_32dp32b16xENS4_13SM90_TMA_LOADENS12_INS13_ILi1ELi4ELi3EEES16_NST_INS5_IJSB_S1P_EEENS5_IJS1P_SC_EEEEEEENS4_39AutoVectorizingCopyWithAssumedAlignmentILi128EEENS4_14SM90_TMA_STOREES29_S2B_S2B_EEEvvEEEEvNT_6ParamsE --------------------------
	.section	.nv.shared._ZN7cutlass13device_kernelINS_4gemm6kernel13GemmUniversalIN4cute5tupleIJiiiiEEENS1_10collective13CollectiveMmaINS1_35MainloopSm100TmaUmmaWarpSpecializedILi3ELi2ELi4ENS5_IJNS4_1CILi8EEENSA_ILi1EEESC_EEEEENS5_IJNSA_ILi128EEESF_NSA_ILi64EEEEEENS_6half_tENS5_IJSC_llEEESI_NS5_IJlSC_lEEENS4_8TiledMMAINS4_8MMA_AtomIJNS4_26SM100_MMA_F16BF16_2x1SM_SSISI_SI_fLi128ELi128ELNS4_4UMMA5MajorE1ELSP_0ELNSO_7ScaleInE0ELSQ_0EEEEEENS4_6LayoutINS5_IJSC_SC_SC_EEENS5_IJNSA_ILi0EEESV_SV_EEEEENS5_IJNS4_10UnderscoreESY_SY_EEEEENS4_18SM100_TMA_2SM_LOADENS4_14ComposedLayoutINS4_7SwizzleILi3ELi4ELi3EEENS4_18smem_ptr_flag_bitsILi16EEENST_INS5_IJSG_SB_EEENS5_IJSC_SG_EEEEEEEvNS4_8identityENS4_28SM100_TMA_2SM_LOAD_MULTICASTENS12_IS14_S16_NST_INS5_IJSB_SG_EEENS5_IJSG_SC_EEEEEEEvS1B_EENS_8epilogue10collective18CollectiveEpilogueINS1I_23Sm100TmaWarpSpecializedILi4ELi2ELi16ELb1ELb0EEEJNS5_IJSG_SF_SG_EEENS5_IJNST_ISG_SC_EENST_INS5_IJNSA_ILi16EEENSA_ILi2EEEEEES18_EEEEESI_SK_SI_SK_NS1I_6fusion15FusionCallbacksIS1M_NS1U_17LinearCombinationISI_fSI_fLNS_15FloatRoundStyleE2EEES1N_S1T_JEEENS4_5SM1004TMEM4LOAD26SM100_TMEM_LOAD_32dp32b16xENS4_13SM90_TMA_LOADENS12_INS13_ILi1ELi4ELi3EEES16_NST_INS5_IJSB_S1P_EEENS5_IJS1P_SC_EEEEEEENS4_39AutoVectorizingCopyWithAssumedAlignmentILi128EEENS4_14SM90_TMA_STOREES29_S2B_S2B_EEEvvEEEEvNT_6ParamsE,"aw",@nobits
	.sectionflags	@""
	.align	16
	.zero		1024


//--------------------- .nv.shared.reserved.0     --------------------------
	.section	.nv.shared.reserved.0,"aw",@nobits
	.weak		__nv_reservedSMEM_offset_0_alias
	.size		__nv_reservedSMEM_offset_0_alias, 0, 64
	.other		__nv_reservedSMEM_offset_0_alias,@"STO_CUDA_RESERVED_SHARED STV_DEFAULT"
__nv_reservedSMEM_offset_0_alias:
	.zero		0
.nv.shared.reserved.0:
	.zero		64
	.weak		__nv_reservedSMEM_tcgen05_partition
	.type		__nv_reservedSMEM_tcgen05_partition,@object
	.size		__nv_reservedSMEM_tcgen05_partition,(.L_0 - __nv_reservedSMEM_tcgen05_partition)
__nv_reservedSMEM_tcgen05_partition:
	.zero		32
.L_0:


//--------------------- .nv.global                --------------------------
	.section	.nv.global,"aw",@nobits
.nv.global:
	.type		_ZN40_INTERNAL_2f3eb9c0_4_k_cu_203edf11_418364cute1_E,@object
	.size		_ZN40_INTERNAL_2f3eb9c0_4_k_cu_203edf11_418364cute1_E,(_ZN40_INTERNAL_2f3eb9c0_4_k_cu_203edf11_418364cuda3std3__45__cpo6cbeginE - _ZN40_INTERNAL_2f3eb9c0_4_k_cu_203edf11_418364cute1_E)
_ZN40_INTERNAL_2f3eb9c0_4_k_cu_203edf11_418364cute1_E:
	.zero		1
	.type		_ZN40_INTERNAL_2f3eb9c0_4_k_cu_203edf11_418364cuda3std3__45__cpo6cbeginE,@object
	.size		_ZN40_INTERNAL_2f3eb9c0_4_k_cu_203edf11_418364cuda3std3__45__cpo6cbeginE,(_ZN40_INTERNAL_2f3eb9c0_4_k_cu_203edf11_418364cuda3std3__48in_placeE - _ZN40_INTERNAL_2f3eb9c0_4_k_cu_203edf11_418364cuda3std3__45__cpo6cbeginE)
_ZN40_INTERNAL_2f3eb9c0_4_k_cu_203edf11_418364cuda3std3__45__cpo6cbeginE:
	.zero		1
	.type		_ZN40_INTERNAL_2f3eb9c0_4_k_cu_203edf11_418364cuda3std3__48in_placeE,@object
	.size		_ZN40_INTERNAL_2f3eb9c0_4_k_cu_203edf11_418364cuda3std3__48in_placeE,(_ZN40_INTERNAL_2f3eb9c0_4_k_cu_203edf11_418364cuda3std6ranges3__45__cpo9iter_moveE - _ZN40_INTERNAL_2f3eb9c0_4_k_cu_203edf11_418364cuda3std3__48in_placeE)
_ZN40_INTERNAL_2f3eb9c0_4_k_cu_203edf11_418364cuda3std3__48in_placeE:
	.zero		1
	.type		_ZN40_INTERNAL_2f3eb9c0_4_k_cu_203edf11_418364cuda3std6ranges3__45__cpo9iter_moveE,@object
	.size		_ZN40_INTERNAL_2f3eb9c0_4_k_cu_203edf11_418364cuda3std6ranges3__45__cpo9iter_moveE,(_ZN40_INTERNAL_2f3eb9c0_4_k_cu_203edf11_418364cuda3std3__45__cpo5beginE - _ZN40_INTERNAL_2f3eb9c0_4_k_cu_203edf11_418364cuda3std6ranges3__45__cpo9iter_moveE)
_ZN40_INTERNAL_2f3eb9c0_4_k_cu_203edf11_418364cuda3std6ranges3__45__cpo9iter_moveE:
	.zero		1
	.type		_ZN40_INTERNAL_2f3eb9c0_4_k_cu_203edf11_418364cuda3std3__45__cpo5beginE,@object
	.size		_ZN40_INTERNAL_2f3eb9c0_4_k_cu_203edf11_418364cuda3std3__45__cpo5beginE,(_ZN40_INTERNAL_2f3eb9c0_4_k_cu_203edf11_418364cuda3std3__442_GLOBAL__N__2f3eb9c0_4_k_cu_203edf11_418366ignoreE - _ZN40_INTERNAL_2f3eb9c0_4_k_cu_203edf11_418364cuda3std3__45__cpo5beginE)
_ZN40_INTERNAL_2f3eb9c0_4_k_cu_203edf11_418364cuda3std3__45__cpo5beginE:
	.zero		1
	.type		_ZN40_INTERNAL_2f3eb9c0_4_k_cu_203edf11_418364cuda3std3__442_GLOBAL__N__2f3eb9c0_4_k_cu_203edf11_418366ignoreE,@object
	.size		_ZN40_INTERNAL_2f3eb9c0_4_k_cu_203edf11_418364cuda3std3__442_GLOBAL__N__2f3eb9c0_4_k_cu_203edf11_418366ignoreE,(_ZN40_INTERNAL_2f3eb9c0_4_k_cu_203edf11_418364cute7productE - _ZN40_INTERNAL_2f3eb9c0_4_k_cu_203edf11_418364cuda3std3__442_GLOBAL__N__2f3eb9c0_4_k_cu_203edf11_418366ignoreE)
_ZN40_INTERNAL_2f3eb9c0_4_k_cu_203edf11_418364cuda3std3__442_GLOBAL__N__2f3eb9c0_4_k_cu_203edf11_418366ignoreE:
	.zero		1
	.type		_ZN40_INTERNAL_2f3eb9c0_4_k_cu_203edf11_418364cute7productE,@object
	.size		_ZN40_INTERNAL_2f3eb9c0_4_k_cu_203edf11_418364cute7productE,(_ZN40_INTERNAL_2f3eb9c0_4_k_cu_203edf11_418364cuda3std3__45__cpo3endE - _ZN40_INTERNAL_2f3eb9c0_4_k_cu_203edf11_418364cute7productE)
_ZN40_INTERNAL_2f3eb9c0_4_k_cu_203edf11_418364cute7productE:
	.zero		1
	.type		_ZN40_INTERNAL_2f3eb9c0_4_k_cu_203edf11_418364cuda3std3__45__cpo3endE,@object
	.size		_ZN40_INTERNAL_2f3eb9c0_4_k_cu_203edf11_418364cuda3std3__45__cpo3endE,(_ZN40_INTERNAL_2f3eb9c0_4_k_cu_203edf11_418364cuda3std3__419piecewise_constructE - _ZN40_INTERNAL_2f3eb9c0_4_k_cu_203edf11_418364cuda3std3__45__cpo3endE)
_ZN40_INTERNAL_2f3eb9c0_4_k_cu_203edf11_418364cuda3std3__45__cpo3endE:
	.zero		1
	.type		_ZN40_INTERNAL_2f3eb9c0_4_k_cu_203edf11_418364cuda3std3__419piecewise_constructE,@object
	.size		_ZN40_INTERNAL_2f3eb9c0_4_k_cu_203edf11_418364cuda3std3__419piecewise_constructE,(_ZN40_INTERNAL_2f3eb9c0_4_k_cu_203edf11_418364cuda3std3__45__cpo4cendE - _ZN40_INTERNAL_2f3eb9c0_4_k_cu_203edf11_418364cuda3std3__419piecewise_constructE)
_ZN40_INTERNAL_2f3eb9c0_4_k_cu_203edf11_418364cuda3std3__419piecewise_constructE:
	.zero		1
	.type		_ZN40_INTERNAL_2f3eb9c0_4_k_cu_203edf11_418364cuda3std3__45__cpo4cendE,@object
	.size		_ZN40_INTERNAL_2f3eb9c0_4_k_cu_203edf11_418364cuda3std3__45__cpo4cendE,(_ZN40_INTERNAL_2f3eb9c0_4_k_cu_203edf11_418364cuda3std6ranges3__45__cpo4swapE - _ZN40_INTERNAL_2f3eb9c0_4_k_cu_203edf11_418364cuda3std3__45__cpo4cendE)
_ZN40_INTERNAL_2f3eb9c0_4_k_cu_203edf11_418364cuda3std3__45__cpo4cendE:
	.zero		1
	.type		_ZN40_INTERNAL_2f3eb9c0_4_k_cu_203edf11_418364cuda3std6ranges3__45__cpo4swapE,@object
	.size		_ZN40_INTERNAL_2f3eb9c0_4_k_cu_203edf11_418364cuda3std6ranges3__45__cpo4swapE,(.L_10 - _ZN40_INTERNAL_2f3eb9c0_4_k_cu_203edf11_418364cuda3std6ranges3__45__cpo4swapE)
_ZN40_INTERNAL_2f3eb9c0_4_k_cu_203edf11_418364cuda3std6ranges3__45__cpo4swapE:
	.zero		1
.L_10:


//--------------------- .nv.constant0._ZN7cutlass13device_kernelINS_4gemm6kernel13GemmUniversalIN4cute5tupleIJiiiiEEENS1_10collective13CollectiveMmaINS1_35MainloopSm100TmaUmmaWarpSpecializedILi3ELi2ELi4ENS5_IJNS4_1CILi8EEENSA_ILi1EEESC_EEEEENS5_IJNSA_ILi128EEESF_NSA_ILi64EEEEEENS_6half_tENS5_IJSC_llEEESI_NS5_IJlSC_lEEENS4_8TiledMMAINS4_8MMA_AtomIJNS4_26SM100_MMA_F16BF16_2x1SM_SSISI_SI_fLi128ELi128ELNS4_4UMMA5MajorE1ELSP_0ELNSO_7ScaleInE0ELSQ_0EEEEEENS4_6LayoutINS5_IJSC_SC_SC_EEENS5_IJNSA_ILi0EEESV_SV_EEEEENS5_IJNS4_10UnderscoreESY_SY_EEEEENS4_18SM100_TMA_2SM_LOADENS4_14ComposedLayoutINS4_7SwizzleILi3ELi4ELi3EEENS4_18smem_ptr_flag_bitsILi16EEENST_INS5_IJSG_SB_EEENS5_IJSC_SG_EEEEEEEvNS4_8identityENS4_28SM100_TMA_2SM_LOAD_MULTICASTENS12_IS14_S16_NST_INS5_IJSB_SG_EEENS5_IJSG_SC_EEEEEEEvS1B_EENS_8epilogue10collective18CollectiveEpilogueINS1I_23Sm100TmaWarpSpecializedILi4ELi2ELi16ELb1ELb0EEEJNS5_IJSG_SF_SG_EEENS5_IJNST_ISG_SC_EENST_INS5_IJNSA_ILi16EEENSA_ILi2EEEEEES18_EEEEESI_SK_SI_SK_NS1I_6fusion15FusionCallbacksIS1M_NS1U_17LinearCombinationISI_fSI_fLNS_15FloatRoundStyleE2EEES1N_S1T_JEEENS4_5SM1004TMEM4LOAD26SM100_TMEM_LOAD_32dp32b16xENS4_13SM90_TMA_LOADENS12_INS13_ILi1ELi4ELi3EEES16_NST_INS5_IJSB_S1P_EEENS5_IJS1P_SC_EEEEEEENS4_39AutoVectorizingCopyWithAssumedAlignmentILi128EEENS4_14SM90_TMA_STOREES29_S2B_S2B_EEEvvEEEEvNT_6ParamsE --------------------------
	.section	.nv.constant0._ZN7cutlass13device_kernelINS_4gemm6kernel13GemmUniversalIN4cute5tupleIJiiiiEEENS1_10collective13CollectiveMmaINS1_35MainloopSm100TmaUmmaWarpSpecializedILi3ELi2ELi4ENS5_IJNS4_1CILi8EEENSA_ILi1EEESC_EEEEENS5_IJNSA_ILi128EEESF_NSA_ILi64EEEEEENS_6half_tENS5_IJSC_llEEESI_NS5_IJlSC_lEEENS4_8TiledMMAINS4_8MMA_AtomIJNS4_26SM100_MMA_F16BF16_2x1SM_SSISI_SI_fLi128ELi128ELNS4_4UMMA5MajorE1ELSP_0ELNSO_7ScaleInE0ELSQ_0EEEEEENS4_6LayoutINS5_IJSC_SC_SC_EEENS5_IJNSA_ILi0EEESV_SV_EEEEENS5_IJNS4_10UnderscoreESY_SY_EEEEENS4_18SM100_TMA_2SM_LOADENS4_14ComposedLayoutINS4_7SwizzleILi3ELi4ELi3EEENS4_18smem_ptr_flag_bitsILi16EEENST_INS5_IJSG_SB_EEENS5_IJSC_SG_EEEEEEEvNS4_8identityENS4_28SM100_TMA_2SM_LOAD_MULTICASTENS12_IS14_S16_NST_INS5_IJSB_SG_EEENS5_IJSG_SC_EEEEEEEvS1B_EENS_8epilogue10collective18CollectiveEpilogueINS1I_23Sm100TmaWarpSpecializedILi4ELi2ELi16ELb1ELb0EEEJNS5_IJSG_SF_SG_EEENS5_IJNST_ISG_SC_EENST_INS5_IJNSA_ILi16EEENSA_ILi2EEEEEES18_EEEEESI_SK_SI_SK_NS1I_6fusion15FusionCallbacksIS1M_NS1U_17LinearCombinationISI_fSI_fLNS_15FloatRoundStyleE2EEES1N_S1T_JEEENS4_5SM1004TMEM4LOAD26SM100_TMEM_LOAD_32dp32b16xENS4_13SM90_TMA_LOADENS12_INS13_ILi1ELi4ELi3EEES16_NST_INS5_IJSB_S1P_EEENS5_IJS1P_SC_EEEEEEENS4_39AutoVectorizingCopyWithAssumedAlignmentILi128EEENS4_14SM90_TMA_STOREES29_S2B_S2B_EEEvvEEEEvNT_6ParamsE,"a",@progbits
	.sectionflags	@""
	.align	4
.nv.constant0._ZN7cutlass13device_kernelINS_4gemm6kernel13GemmUniversalIN4cute5tupleIJiiiiEEENS1_10collective13CollectiveMmaINS1_35MainloopSm100TmaUmmaWarpSpecializedILi3ELi2ELi4ENS5_IJNS4_1CILi8EEENSA_ILi1EEESC_EEEEENS5_IJNSA_ILi128EEESF_NSA_ILi64EEEEEENS_6half_tENS5_IJSC_llEEESI_NS5_IJlSC_lEEENS4_8TiledMMAINS4_8MMA_AtomIJNS4_26SM100_MMA_F16BF16_2x1SM_SSISI_SI_fLi128ELi128ELNS4_4UMMA5MajorE1ELSP_0ELNSO_7ScaleInE0ELSQ_0EEEEEENS4_6LayoutINS5_IJSC_SC_SC_EEENS5_IJNSA_ILi0EEESV_SV_EEEEENS5_IJNS4_10UnderscoreESY_SY_EEEEENS4_18SM100_TMA_2SM_LOADENS4_14ComposedLayoutINS4_7SwizzleILi3ELi4ELi3EEENS4_18smem_ptr_flag_bitsILi16EEENST_INS5_IJSG_SB_EEENS5_IJSC_SG_EEEEEEEvNS4_8identityENS4_28SM100_TMA_2SM_LOAD_MULTICASTENS12_IS14_S16_NST_INS5_IJSB_SG_EEENS5_IJSG_SC_EEEEEEEvS1B_EENS_8epilogue10collective18CollectiveEpilogueINS1I_23Sm100TmaWarpSpecializedILi4ELi2ELi16ELb1ELb0EEEJNS5_IJSG_SF_SG_EEENS5_IJNST_ISG_SC_EENST_INS5_IJNSA_ILi16EEENSA_ILi2EEEEEES18_EEEEESI_SK_SI_SK_NS1I_6fusion15FusionCallbacksIS1M_NS1U_17LinearCombinationISI_fSI_fLNS_15FloatRoundStyleE2EEES1N_S1T_JEEENS4_5SM1004TMEM4LOAD26SM100_TMEM_LOAD_32dp32b16xENS4_13SM90_TMA_LOADENS12_INS13_ILi1ELi4ELi3EEES16_NST_INS5_IJSB_S1P_EEENS5_IJS1P_SC_EEEEEEENS4_39AutoVectorizingCopyWithAssumedAlignmentILi128EEENS4_14SM90_TMA_STOREES29_S2B_S2B_EEEvvEEEEvNT_6ParamsE:
	.zero		2944


//--------------------- SYMBOLS --------------------------

	.type		.nv.reservedSmem.offset0,@object
	.size		.nv.reservedSmem.offset0,0x4
	.type		.nv.reservedSmem.cap,@object
	.size		.nv.reservedSmem.cap,0x4
	.type		__assertfail,@function
